	.target	sm_90a

	.elftype	@"ET_EXEC"


//--------------------- .note.nv.tkinfo           --------------------------
	.section	.note.nv.tkinfo,"",@"SHT_NOTE"
	.sectionflags	@"SHF_NOTE_NV_TKINFO"
	.tkinfo
        /*0018*/ 	.word	0x00000002
        /*0030*/ 	.string	""
        /*0030*/ 	.string	"ptxas"
        /*0030*/ 	.string	"Cuda compilation tools, release 13.0, V13.0.88"
        /*0030*/ 	.string	"Build cuda_13.0.r13.0/compiler.36424714_0"
        /*0030*/ 	.string	"-arch sm_90a -m 64 "



//--------------------- .note.nv.cuinfo           --------------------------
	.section	.note.nv.cuinfo,"",@"SHT_NOTE"
	.sectionflags	@"SHF_NOTE_NV_CUINFO"
        /*0018*/ 	.short	0x0002
        /*001a*/ 	.short	0x005a
        /*001c*/ 	.short	0x0082
	.zero		2


//--------------------- .nv.info                  --------------------------
	.section	.nv.info,"",@"SHT_CUDA_INFO"
	.align	4


	//----- nvinfo : EIATTR_REGCOUNT
	.align		4
        /*0000*/ 	.byte	0x04, 0x2f
        /*0002*/ 	.short	(.L_15 - .L_14)
	.align		4
.L_14:
        /*0004*/ 	.word	index@(_ZN7cutlass13device_kernelINS_4gemm6kernel13GemmUniversalIN4cute5tupleIJiiiiEEENS1_10collective13CollectiveMmaINS1_34MainloopSm90TmaGmmaWarpSpecializedILi4ENS5_IJNS4_1CILi2EEENSA_ILi1EEESC_EEENS1_35KernelTmaWarpSpecializedCooperativeEEENS5_IJNSA_ILi256EEENSA_ILi112EEENSA_ILi64EEEEEENS_6half_tENS5_IJlSC_lEEESK_SL_NS4_8TiledMMAINS4_8MMA_AtomIJNS4_4SM904GMMA25MMA_64x16x16_F32F16F16_SSILNSP_5MajorE0ELSR_0ELNSP_7ScaleInE1ELSS_1EEEEEENS4_6LayoutISD_NS5_IJSC_NSA_ILi0EEESW_EEEEENS5_IJNS4_10UnderscoreESZ_SZ_EEEEENS4_13SM90_TMA_LOADENS4_14ComposedLayoutINS4_7SwizzleILi3ELi4ELi3EEENS4_18smem_ptr_flag_bitsILi16EEENSV_INS5_IJNSA_ILi8EEESI_EEENS5_IJSI_SC_EEEEEEEvNS4_8identityENS4_23SM90_TMA_LOAD_MULTICASTES1C_vS1D_EENS_8epilogue10collective6detail29Sm90TmaWarpSpecializedAdapterINS1H_15DefaultEpilogueISK_SL_SL_NS1G_6thread17LinearCombinationISK_Li1EffLNS1L_9ScaleType4KindE0ELNS_15FloatRoundStyleE2ESK_EENS1_15EpilogueDefaultEEEEEvvEEEEvNT_6ParamsE)
        /*0008*/ 	.word	0x000000a8


	//----- nvinfo : EIATTR_FRAME_SIZE
	.align		4
.L_15:
        /*000c*/ 	.byte	0x04, 0x11
        /*000e*/ 	.short	(.L_17 - .L_16)
	.align		4
.L_16:
        /*0010*/ 	.word	index@(_ZN7cutlass13device_kernelINS_4gemm6kernel13GemmUniversalIN4cute5tupleIJiiiiEEENS1_10collective13CollectiveMmaINS1_34MainloopSm90TmaGmmaWarpSpecializedILi4ENS5_IJNS4_1CILi2EEENSA_ILi1EEESC_EEENS1_35KernelTmaWarpSpecializedCooperativeEEENS5_IJNSA_ILi256EEENSA_ILi112EEENSA_ILi64EEEEEENS_6half_tENS5_IJlSC_lEEESK_SL_NS4_8TiledMMAINS4_8MMA_AtomIJNS4_4SM904GMMA25MMA_64x16x16_F32F16F16_SSILNSP_5MajorE0ELSR_0ELNSP_7ScaleInE1ELSS_1EEEEEENS4_6LayoutISD_NS5_IJSC_NSA_ILi0EEESW_EEEEENS5_IJNS4_10UnderscoreESZ_SZ_EEEEENS4_13SM90_TMA_LOADENS4_14ComposedLayoutINS4_7SwizzleILi3ELi4ELi3EEENS4_18smem_ptr_flag_bitsILi16EEENSV_INS5_IJNSA_ILi8EEESI_EEENS5_IJSI_SC_EEEEEEEvNS4_8identityENS4_23SM90_TMA_LOAD_MULTICASTES1C_vS1D_EENS_8epilogue10collective6detail29Sm90TmaWarpSpecializedAdapterINS1H_15DefaultEpilogueISK_SL_SL_NS1G_6thread17LinearCombinationISK_Li1EffLNS1L_9ScaleType4KindE0ELNS_15FloatRoundStyleE2ESK_EENS1_15EpilogueDefaultEEEEEvvEEEEvNT_6ParamsE)
        /*0014*/ 	.word	0x00000000


	//----- nvinfo : EIATTR_MIN_STACK_SIZE
	.align		4
.L_17:
        /*0018*/ 	.byte	0x04, 0x12
        /*001a*/ 	.short	(.L_19 - .L_18)
	.align		4
.L_18:
        /*001c*/ 	.word	index@(_ZN7cutlass13device_kernelINS_4gemm6kernel13GemmUniversalIN4cute5tupleIJiiiiEEENS1_10collective13CollectiveMmaINS1_34MainloopSm90TmaGmmaWarpSpecializedILi4ENS5_IJNS4_1CILi2EEENSA_ILi1EEESC_EEENS1_35KernelTmaWarpSpecializedCooperativeEEENS5_IJNSA_ILi256EEENSA_ILi112EEENSA_ILi64EEEEEENS_6half_tENS5_IJlSC_lEEESK_SL_NS4_8TiledMMAINS4_8MMA_AtomIJNS4_4SM904GMMA25MMA_64x16x16_F32F16F16_SSILNSP_5MajorE0ELSR_0ELNSP_7ScaleInE1ELSS_1EEEEEENS4_6LayoutISD_NS5_IJSC_NSA_ILi0EEESW_EEEEENS5_IJNS4_10UnderscoreESZ_SZ_EEEEENS4_13SM90_TMA_LOADENS4_14ComposedLayoutINS4_7SwizzleILi3ELi4ELi3EEENS4_18smem_ptr_flag_bitsILi16EEENSV_INS5_IJNSA_ILi8EEESI_EEENS5_IJSI_SC_EEEEEEEvNS4_8identityENS4_23SM90_TMA_LOAD_MULTICASTES1C_vS1D_EENS_8epilogue10collective6detail29Sm90TmaWarpSpecializedAdapterINS1H_15DefaultEpilogueISK_SL_SL_NS1G_6thread17LinearCombinationISK_Li1EffLNS1L_9ScaleType4KindE0ELNS_15FloatRoundStyleE2ESK_EENS1_15EpilogueDefaultEEEEEvvEEEEvNT_6ParamsE)
        /*0020*/ 	.word	0x00000000
.L_19:


//--------------------- .nv.compat                --------------------------
	.section	.nv.compat,"",@"SHT_CUDA_COMPAT_INFO"
	.align	4
        /*0000*/ 	.byte	0x02, 0x09, 0x01, 0x00, 0x02, 0x02, 0x04, 0x00, 0x02, 0x05, 0x05, 0x00, 0x03, 0x07, 0x01, 0x01
        /*0010*/ 	.byte	0x02, 0x03, 0x01, 0x00, 0x02, 0x06, 0x01, 0x00, 0x04, 0x0b, 0x08, 0x00, 0x00, 0x00, 0x00, 0x00
        /*0020*/ 	.byte	0x00, 0x00, 0x00, 0x00


//--------------------- .nv.info._ZN7cutlass13device_kernelINS_4gemm6kernel13GemmUniversalIN4cute5tupleIJiiiiEEENS1_10collective13CollectiveMmaINS1_34MainloopSm90TmaGmmaWarpSpecializedILi4ENS5_IJNS4_1CILi2EEENSA_ILi1EEESC_EEENS1_35KernelTmaWarpSpecializedCooperativeEEENS5_IJNSA_ILi256EEENSA_ILi112EEENSA_ILi64EEEEEENS_6half_tENS5_IJlSC_lEEESK_SL_NS4_8TiledMMAINS4_8MMA_AtomIJNS4_4SM904GMMA25MMA_64x16x16_F32F16F16_SSILNSP_5MajorE0ELSR_0ELNSP_7ScaleInE1ELSS_1EEEEEENS4_6LayoutISD_NS5_IJSC_NSA_ILi0EEESW_EEEEENS5_IJNS4_10UnderscoreESZ_SZ_EEEEENS4_13SM90_TMA_LOADENS4_14ComposedLayoutINS4_7SwizzleILi3ELi4ELi3EEENS4_18smem_ptr_flag_bitsILi16EEENSV_INS5_IJNSA_ILi8EEESI_EEENS5_IJSI_SC_EEEEEEEvNS4_8identityENS4_23SM90_TMA_LOAD_MULTICASTES1C_vS1D_EENS_8epilogue10collective6detail29Sm90TmaWarpSpecializedAdapterINS1H_15DefaultEpilogueISK_SL_SL_NS1G_6thread17LinearCombinationISK_Li1EffLNS1L_9ScaleType4KindE0ELNS_15FloatRoundStyleE2ESK_EENS1_15EpilogueDefaultEEEEEvvEEEEvNT_6ParamsE --------------------------
	.section	.nv.info._ZN7cutlass13device_kernelINS_4gemm6kernel13GemmUniversalIN4cute5tupleIJiiiiEEENS1_10collective13CollectiveMmaINS1_34MainloopSm90TmaGmmaWarpSpecializedILi4ENS5_IJNS4_1CILi2EEENSA_ILi1EEESC_EEENS1_35KernelTmaWarpSpecializedCooperativeEEENS5_IJNSA_ILi256EEENSA_ILi112EEENSA_ILi64EEEEEENS_6half_tENS5_IJlSC_lEEESK_SL_NS4_8TiledMMAINS4_8MMA_AtomIJNS4_4SM904GMMA25MMA_64x16x16_F32F16F16_SSILNSP_5MajorE0ELSR_0ELNSP_7ScaleInE1ELSS_1EEEEEENS4_6LayoutISD_NS5_IJSC_NSA_ILi0EEESW_EEEEENS5_IJNS4_10UnderscoreESZ_SZ_EEEEENS4_13SM90_TMA_LOADENS4_14ComposedLayoutINS4_7SwizzleILi3ELi4ELi3EEENS4_18smem_ptr_flag_bitsILi16EEENSV_INS5_IJNSA_ILi8EEESI_EEENS5_IJSI_SC_EEEEEEEvNS4_8identityENS4_23SM90_TMA_LOAD_MULTICASTES1C_vS1D_EENS_8epilogue10collective6detail29Sm90TmaWarpSpecializedAdapterINS1H_15DefaultEpilogueISK_SL_SL_NS1G_6thread17LinearCombinationISK_Li1EffLNS1L_9ScaleType4KindE0ELNS_15FloatRoundStyleE2ESK_EENS1_15EpilogueDefaultEEEEEvvEEEEvNT_6ParamsE,"",@"SHT_CUDA_INFO"
	.sectionflags	@""
	.align	4


	//----- nvinfo : EIATTR_CUDA_API_VERSION
	.align		4
        /*0000*/ 	.byte	0x04, 0x37
        /*0002*/ 	.short	(.L_21 - .L_20)
.L_20:
        /*0004*/ 	.word	0x00000082


	//----- nvinfo : EIATTR_KPARAM_INFO
	.align		4
.L_21:
        /*0008*/ 	.byte	0x04, 0x17
        /*000a*/ 	.short	(.L_23 - .L_22)
.L_22:
        /*000c*/ 	.word	0x00000000
        /*0010*/ 	.short	0x0000
        /*0012*/ 	.short	0x0070
        /*0014*/ 	.byte	0x00, 0xf0, 0x01, 0x10


	//----- nvinfo : EIATTR_SPARSE_MMA_MASK
	.align		4
.L_23:
        /*0018*/ 	.byte	0x03, 0x50
        /*001a*/ 	.short	0x0000


	//----- nvinfo : EIATTR_MAXREG_COUNT
	.align		4
        /*001c*/ 	.byte	0x03, 0x1b
        /*001e*/ 	.short	0x00a8


	//----- nvinfo : EIATTR_NUM_BARRIERS
	.align		4
        /*0020*/ 	.byte	0x02, 0x4c
        /*0022*/ 	.byte	0x01
	.zero		1


	//----- nvinfo : EIATTR_EXTERNS
	.align		4
        /*0024*/ 	.byte	0x04, 0x0f
        /*0026*/ 	.short	(.L_25 - .L_24)


	//   ....[0]....
	.align		4
.L_24:
        /*0028*/ 	.word	index@(__assertfail)


	//----- nvinfo : EIATTR_MERCURY_ISA_VERSION
	.align		4
.L_25:
        /*002c*/ 	.byte	0x03, 0x5f
        /*002e*/ 	.short	0x0101


	//----- nvinfo : EIATTR_INT_WARP_WIDE_INSTR_OFFSETS
	.align		4
        /*0030*/ 	.byte	0x04, 0x31
        /*0032*/ 	.short	(.L_27 - .L_26)


	//   ....[0]....
.L_26:
        /*0034*/ 	.word	0x00000480


	//   ....[1]....
        /*0038*/ 	.word	0x000004b0


	//   ....[2]....
        /*003c*/ 	.word	0x00000670


	//----- nvinfo : EIATTR_COOP_GROUP_MASK_REGIDS
	.align		4
.L_27:
        /*0040*/ 	.byte	0x04, 0x29
        /*0042*/ 	.short	(.L_29 - .L_28)


	//   ....[0]....
.L_28:
        /*0044*/ 	.word	0xffffffff


	//   ....[1]....
        /*0048*/ 	.word	0xffffffff


	//   ....[2]....
        /*004c*/ 	.word	0xffffffff


	//   ....[3]....
        /*0050*/ 	.word	0xffffffff


	//   ....[4]....
        /*0054*/ 	.word	0xffffffff


	//   ....[5]....
        /*0058*/ 	.word	0xffffffff


	//----- nvinfo : EIATTR_COOP_GROUP_INSTR_OFFSETS
	.align		4
.L_29:
        /*005c*/ 	.byte	0x04, 0x28
        /*005e*/ 	.short	(.L_31 - .L_30)


	//   ....[0]....
.L_30:
        /*0060*/ 	.word	0x00000060


	//   ....[1]....
        /*0064*/ 	.word	0x00000070


	//   ....[2]....
        /*0068*/ 	.word	0x00000130


	//   ....[3]....
        /*006c*/ 	.word	0x000002d0


	//   ....[4]....
        /*0070*/ 	.word	0x000007f0


	//   ....[5]....
        /*0074*/ 	.word	0x00001230


	//----- nvinfo : EIATTR_REG_RECONFIG
	.align		4
.L_31:
        /*0078*/ 	.byte	0x01, 0x54
	.zero		2


	//----- nvinfo : EIATTR_SYSCALL_OFFSETS
	.align		4
        /*007c*/ 	.byte	0x04, 0x46
        /*007e*/ 	.short	(.L_33 - .L_32)


	//   ....[0]....
.L_32:
        /*0080*/ 	.word	0x000013f0


	//----- nvinfo : EIATTR_MBARRIER_INSTR_OFFSETS
	.align		4
.L_33:
        /*0084*/ 	.byte	0x04, 0x39
        /*0086*/ 	.short	(.L_35 - .L_34)


	//   ....[0]....
.L_34:
        /*0088*/ 	.word	0x00000230
        /*008c*/ 	.word	0x000000ff
        /*0090*/ 	.word	0x00000000
        /*0094*/ 	.short	0x0100
        /*0096*/ 	.byte	0x08
	.zero		1


	//   ....[1]....
        /*0098*/ 	.word	0x00000240
        /*009c*/ 	.word	0x000000ff
        /*00a0*/ 	.word	0x00000020
        /*00a4*/ 	.short	0x0100
        /*00a6*/ 	.byte	0x08
	.zero		1


	//   ....[2]....
        /*00a8*/ 	.word	0x00000250
        /*00ac*/ 	.word	0x000000ff
        /*00b0*/ 	.word	0x00000008
        /*00b4*/ 	.short	0x0100
        /*00b6*/ 	.byte	0x08
	.zero		1


	//   ....[3]....
        /*00b8*/ 	.word	0x00000260
        /*00bc*/ 	.word	0x000000ff
        /*00c0*/ 	.word	0x00000028
        /*00c4*/ 	.short	0x0100
        /*00c6*/ 	.byte	0x08
	.zero		1


	//   ....[4]....
        /*00c8*/ 	.word	0x00000270
        /*00cc*/ 	.word	0x000000ff
        /*00d0*/ 	.word	0x00000010
        /*00d4*/ 	.short	0x0100
        /*00d6*/ 	.byte	0x08
	.zero		1


	//   ....[5]....
        /*00d8*/ 	.word	0x00000280
        /*00dc*/ 	.word	0x000000ff
        /*00e0*/ 	.word	0x00000030
        /*00e4*/ 	.short	0x0100
        /*00e6*/ 	.byte	0x08
	.zero		1


	//   ....[6]....
        /*00e8*/ 	.word	0x00000290
        /*00ec*/ 	.word	0x000000ff
        /*00f0*/ 	.word	0x00000018
        /*00f4*/ 	.short	0x0100
        /*00f6*/ 	.byte	0x08
	.zero		1


	//   ....[7]....
        /*00f8*/ 	.word	0x000002a0
        /*00fc*/ 	.word	0x000000ff
        /*0100*/ 	.word	0x00000038
        /*0104*/ 	.short	0x0100
        /*0106*/ 	.byte	0x08
	.zero		1


	//   ....[8]....
        /*0108*/ 	.word	0x000006f0
        /*010c*/ 	.word	0x000000ff
        /*0110*/ 	.word	0x00000050
        /*0114*/ 	.short	0x0100
        /*0116*/ 	.byte	0x06
	.zero		1


	//   ....[9]....
        /*0118*/ 	.word	0x00000780
        /*011c*/ 	.word	0x000000ff
        /*0120*/ 	.word	0x00000058
        /*0124*/ 	.short	0x0100
        /*0126*/ 	.byte	0x06
	.zero		1


	//   ....[10]....
        /*0128*/ 	.word	0x00001470
        /*012c*/ 	.word	0x00000003
        /*0130*/ 	.word	0x00000000
        /*0134*/ 	.short	0x010a
        /*0136*/ 	.byte	0x3f
	.zero		1


	//   ....[11]....
        /*0138*/ 	.word	0x000014b0
        /*013c*/ 	.word	0x00000003
        /*0140*/ 	.word	0x00000000
        /*0144*/ 	.short	0x010a
        /*0146*/ 	.byte	0x3f
	.zero		1


	//   ....[12]....
        /*0148*/ 	.word	0x00002be0
        /*014c*/ 	.word	0x000000ff
        /*0150*/ 	.word	0x00000000
        /*0154*/ 	.short	0x010a
        /*0156*/ 	.byte	0x07
	.zero		1


	//   ....[13]....
        /*0158*/ 	.word	0x00002c20
        /*015c*/ 	.word	0x000000ff
        /*0160*/ 	.word	0x00000000
        /*0164*/ 	.short	0x010a
        /*0166*/ 	.byte	0x07
	.zero		1


	//   ....[14]....
        /*0168*/ 	.word	0x00004270
        /*016c*/ 	.word	0x00000005
        /*0170*/ 	.word	0x00000000
        /*0174*/ 	.short	0x0101
        /*0176*/ 	.byte	0x3f
	.zero		1


	//   ....[15]....
        /*0178*/ 	.word	0x00004420
        /*017c*/ 	.word	0x00000003
        /*0180*/ 	.word	0x00000000
        /*0184*/ 	.short	0x0101
        /*0186*/ 	.byte	0x3f
	.zero		1


	//   ....[16]....
        /*0188*/ 	.word	0x0000c380
        /*018c*/ 	.word	0x00000014
        /*0190*/ 	.word	0x00000020
        /*0194*/ 	.short	0x010a
        /*0196*/ 	.byte	0x3f
	.zero		1


	//   ....[17]....
        /*0198*/ 	.word	0x0000c750
        /*019c*/ 	.word	0x00000005
        /*01a0*/ 	.word	0x00000058
        /*01a4*/ 	.short	0x0101
        /*01a6*/ 	.byte	0x3f
	.zero		1


	//   ....[18]....
        /*01a8*/ 	.word	0x0000ce60
        /*01ac*/ 	.word	0x00000007
        /*01b0*/ 	.word	0x00000000
        /*01b4*/ 	.short	0x010a
        /*01b6*/ 	.byte	0x3f
	.zero		1


	//   ....[19]....
        /*01b8*/ 	.word	0x0000cee0
        /*01bc*/ 	.word	0x00000008
        /*01c0*/ 	.word	0x00000000
        /*01c4*/ 	.short	0x010a
        /*01c6*/ 	.byte	0x3f
	.zero		1


	//   ....[20]....
        /*01c8*/ 	.word	0x0000cf70
        /*01cc*/ 	.word	0x0000000b
        /*01d0*/ 	.word	0x00000000
        /*01d4*/ 	.short	0x010a
        /*01d6*/ 	.byte	0x3f
	.zero		1


	//   ....[21]....
        /*01d8*/ 	.word	0x0000d000
        /*01dc*/ 	.word	0x00000003
        /*01e0*/ 	.word	0x00000000
        /*01e4*/ 	.short	0x010a
        /*01e6*/ 	.byte	0x3f
	.zero		1


	//   ....[22]....
        /*01e8*/ 	.word	0x0000d060
        /*01ec*/ 	.word	0x00000003
        /*01f0*/ 	.word	0x00000000
        /*01f4*/ 	.short	0x010a
        /*01f6*/ 	.byte	0x3f
	.zero		1


	//   ....[23]....
        /*01f8*/ 	.word	0x0000d0c0
        /*01fc*/ 	.word	0x00000006
        /*0200*/ 	.word	0x00000000
        /*0204*/ 	.short	0x010a
        /*0206*/ 	.byte	0x3f
	.zero		1


	//   ....[24]....
        /*0208*/ 	.word	0x0000d190
        /*020c*/ 	.word	0x00000014
        /*0210*/ 	.word	0x00000020
        /*0214*/ 	.short	0x010a
        /*0216*/ 	.byte	0x3f
	.zero		1


	//   ....[25]....
        /*0218*/ 	.word	0x0000d260
        /*021c*/ 	.word	0x00000007
        /*0220*/ 	.word	0x00000000
        /*0224*/ 	.short	0x010a
        /*0226*/ 	.byte	0x3f
	.zero		1


	//   ....[26]....
        /*0228*/ 	.word	0x0000d2b0
        /*022c*/ 	.word	0x00000008
        /*0230*/ 	.word	0x00000000
        /*0234*/ 	.short	0x010a
        /*0236*/ 	.byte	0x3f
	.zero		1


	//   ....[27]....
        /*0238*/ 	.word	0x0000d300
        /*023c*/ 	.word	0x0000000b
        /*0240*/ 	.word	0x00000000
        /*0244*/ 	.short	0x010a
        /*0246*/ 	.byte	0x3f
	.zero		1


	//----- nvinfo : EIATTR_NUM_MBARRIERS
	.align		4
.L_35:
        /*0248*/ 	.byte	0x03, 0x38
        /*024a*/ 	.short	0x000a


	//----- nvinfo : EIATTR_EXIT_INSTR_OFFSETS
	.align		4
        /*024c*/ 	.byte	0x04, 0x1c
        /*024e*/ 	.short	(.L_37 - .L_36)


	//   ....[0]....
.L_36:
        /*0250*/ 	.word	0x00000950


	//   ....[1]....
        /*0254*/ 	.word	0x00001160


	//   ....[2]....
        /*0258*/ 	.word	0x0000bab0


	//   ....[3]....
        /*025c*/ 	.word	0x0000c010


	//   ....[4]....
        /*0260*/ 	.word	0x0000d050


	//----- nvinfo : EIATTR_MAX_THREADS
	.align		4
.L_37:
        /*0264*/ 	.byte	0x04, 0x05
        /*0266*/ 	.short	(.L_39 - .L_38)
.L_38:
        /*0268*/ 	.word	0x00000180
        /*026c*/ 	.word	0x00000001
        /*0270*/ 	.word	0x00000001


	//----- nvinfo : EIATTR_CRS_STACK_SIZE
	.align		4
.L_39:
        /*0274*/ 	.byte	0x04, 0x1e
        /*0276*/ 	.short	(.L_41 - .L_40)
.L_40:
        /*0278*/ 	.word	0x00000000


	//----- nvinfo : EIATTR_CBANK_PARAM_SIZE
	.align		4
.L_41:
        /*027c*/ 	.byte	0x03, 0x19
        /*027e*/ 	.short	0x0470


	//----- nvinfo : EIATTR_PARAM_CBANK
	.align		4
        /*0280*/ 	.byte	0x04, 0x0a
        /*0282*/ 	.short	(.L_43 - .L_42)
	.align		4
.L_42:
        /*0284*/ 	.word	index@(.nv.constant0._ZN7cutlass13device_kernelINS_4gemm6kernel13GemmUniversalIN4cute5tupleIJiiiiEEENS1_10collective13CollectiveMmaINS1_34MainloopSm90TmaGmmaWarpSpecializedILi4ENS5_IJNS4_1CILi2EEENSA_ILi1EEESC_EEENS1_35KernelTmaWarpSpecializedCooperativeEEENS5_IJNSA_ILi256EEENSA_ILi112EEENSA_ILi64EEEEEENS_6half_tENS5_IJlSC_lEEESK_SL_NS4_8TiledMMAINS4_8MMA_AtomIJNS4_4SM904GMMA25MMA_64x16x16_F32F16F16_SSILNSP_5MajorE0ELSR_0ELNSP_7ScaleInE1ELSS_1EEEEEENS4_6LayoutISD_NS5_IJSC_NSA_ILi0EEESW_EEEEENS5_IJNS4_10UnderscoreESZ_SZ_EEEEENS4_13SM90_TMA_LOADENS4_14ComposedLayoutINS4_7SwizzleILi3ELi4ELi3EEENS4_18smem_ptr_flag_bitsILi16EEENSV_INS5_IJNSA_ILi8EEESI_EEENS5_IJSI_SC_EEEEEEEvNS4_8identityENS4_23SM90_TMA_LOAD_MULTICASTES1C_vS1D_EENS_8epilogue10collective6detail29Sm90TmaWarpSpecializedAdapterINS1H_15DefaultEpilogueISK_SL_SL_NS1G_6thread17LinearCombinationISK_Li1EffLNS1L_9ScaleType4KindE0ELNS_15FloatRoundStyleE2ESK_EENS1_15EpilogueDefaultEEEEEvvEEEEvNT_6ParamsE)
        /*0288*/ 	.short	0x0210
        /*028a*/ 	.short	0x0470


	//----- nvinfo : EIATTR_SW_WAR
	.align		4
.L_43:
        /*028c*/ 	.byte	0x04, 0x36
        /*028e*/ 	.short	(.L_45 - .L_44)
.L_44:
        /*0290*/ 	.word	0x00000008
.L_45:


//--------------------- .nv.callgraph             --------------------------
	.section	.nv.callgraph,"",@"SHT_CUDA_CALLGRAPH"
	.align	4
	.sectionentsize	8
	.align		4
        /*0000*/ 	.word	0x00000000
	.align		4
        /*0004*/ 	.word	0xffffffff
	.align		4
        /*0008*/ 	.word	index@(_ZN7cutlass13device_kernelINS_4gemm6kernel13GemmUniversalIN4cute5tupleIJiiiiEEENS1_10collective13CollectiveMmaINS1_34MainloopSm90TmaGmmaWarpSpecializedILi4ENS5_IJNS4_1CILi2EEENSA_ILi1EEESC_EEENS1_35KernelTmaWarpSpecializedCooperativeEEENS5_IJNSA_ILi256EEENSA_ILi112EEENSA_ILi64EEEEEENS_6half_tENS5_IJlSC_lEEESK_SL_NS4_8TiledMMAINS4_8MMA_AtomIJNS4_4SM904GMMA25MMA_64x16x16_F32F16F16_SSILNSP_5MajorE0ELSR_0ELNSP_7ScaleInE1ELSS_1EEEEEENS4_6LayoutISD_NS5_IJSC_NSA_ILi0EEESW_EEEEENS5_IJNS4_10UnderscoreESZ_SZ_EEEEENS4_13SM90_TMA_LOADENS4_14ComposedLayoutINS4_7SwizzleILi3ELi4ELi3EEENS4_18smem_ptr_flag_bitsILi16EEENSV_INS5_IJNSA_ILi8EEESI_EEENS5_IJSI_SC_EEEEEEEvNS4_8identityENS4_23SM90_TMA_LOAD_MULTICASTES1C_vS1D_EENS_8epilogue10collective6detail29Sm90TmaWarpSpecializedAdapterINS1H_15DefaultEpilogueISK_SL_SL_NS1G_6thread17LinearCombinationISK_Li1EffLNS1L_9ScaleType4KindE0ELNS_15FloatRoundStyleE2ESK_EENS1_15EpilogueDefaultEEEEEvvEEEEvNT_6ParamsE)
	.align		4
        /*000c*/ 	.word	index@(__assertfail)
	.align		4
        /*0010*/ 	.word	0x00000000
	.align		4
        /*0014*/ 	.word	0xfffffffe
	.align		4
        /*0018*/ 	.word	0x00000000
	.align		4
        /*001c*/ 	.word	0xfffffffd
	.align		4
        /*0020*/ 	.word	0x00000000
	.align		4
        /*0024*/ 	.word	0xfffffffc


//--------------------- .nv.constant4             --------------------------
	.section	.nv.constant4,"a",@progbits
	.align	8
	.align		8
.nv.constant4:
        /*0000*/ 	.dword	__assertfail
	.align		8
        /*0008*/ 	.dword	__unnamed_1
	.align		8
        /*0010*/ 	.dword	_ZN40_INTERNAL_cce52b59_4_k_cu_1e521819_100714cuda3std3__45__cpo5beginE
	.align		8
        /*0018*/ 	.dword	_ZN40_INTERNAL_cce52b59_4_k_cu_1e521819_100714cuda3std3__45__cpo3endE
	.align		8
        /*0020*/ 	.dword	_ZN40_INTERNAL_cce52b59_4_k_cu_1e521819_100714cuda3std3__45__cpo6cbeginE
	.align		8
        /*0028*/ 	.dword	_ZN40_INTERNAL_cce52b59_4_k_cu_1e521819_100714cuda3std3__45__cpo4cendE
	.align		8
        /*0030*/ 	.dword	_ZN40_INTERNAL_cce52b59_4_k_cu_1e521819_100714cuda3std3__442_GLOBAL__N__cce52b59_4_k_cu_1e521819_100716ignoreE
	.align		8
        /*0038*/ 	.dword	_ZN40_INTERNAL_cce52b59_4_k_cu_1e521819_100714cuda3std3__419piecewise_constructE
	.align		8
        /*0040*/ 	.dword	_ZN40_INTERNAL_cce52b59_4_k_cu_1e521819_100714cuda3std3__48in_placeE
	.align		8
        /*0048*/ 	.dword	_ZN40_INTERNAL_cce52b59_4_k_cu_1e521819_100714cuda3std6ranges3__45__cpo4swapE
	.align		8
        /*0050*/ 	.dword	_ZN40_INTERNAL_cce52b59_4_k_cu_1e521819_100714cuda3std6ranges3__45__cpo9iter_moveE
	.align		8
        /*0058*/ 	.dword	_ZN40_INTERNAL_cce52b59_4_k_cu_1e521819_100714cute7productE
	.align		8
        /*0060*/ 	.dword	_ZN40_INTERNAL_cce52b59_4_k_cu_1e521819_100714cute1_E
	.align		8
        /*0068*/ 	.dword	$str$22
	.align		8
        /*0070*/ 	.dword	$str$23


//--------------------- .text._ZN7cutlass13device_kernelINS_4gemm6kernel13GemmUniversalIN4cute5tupleIJiiiiEEENS1_10collective13CollectiveMmaINS1_34MainloopSm90TmaGmmaWarpSpecializedILi4ENS5_IJNS4_1CILi2EEENSA_ILi1EEESC_EEENS1_35KernelTmaWarpSpecializedCooperativeEEENS5_IJNSA_ILi256EEENSA_ILi112EEENSA_ILi64EEEEEENS_6half_tENS5_IJlSC_lEEESK_SL_NS4_8TiledMMAINS4_8MMA_AtomIJNS4_4SM904GMMA25MMA_64x16x16_F32F16F16_SSILNSP_5MajorE0ELSR_0ELNSP_7ScaleInE1ELSS_1EEEEEENS4_6LayoutISD_NS5_IJSC_NSA_ILi0EEESW_EEEEENS5_IJNS4_10UnderscoreESZ_SZ_EEEEENS4_13SM90_TMA_LOADENS4_14ComposedLayoutINS4_7SwizzleILi3ELi4ELi3EEENS4_18smem_ptr_flag_bitsILi16EEENSV_INS5_IJNSA_ILi8EEESI_EEENS5_IJSI_SC_EEEEEEEvNS4_8identityENS4_23SM90_TMA_LOAD_MULTICASTES1C_vS1D_EENS_8epilogue10collective6detail29Sm90TmaWarpSpecializedAdapterINS1H_15DefaultEpilogueISK_SL_SL_NS1G_6thread17LinearCombinationISK_Li1EffLNS1L_9ScaleType4KindE0ELNS_15FloatRoundStyleE2ESK_EENS1_15EpilogueDefaultEEEEEvvEEEEvNT_6ParamsE --------------------------
	.section	.text._ZN7cutlass13device_kernelINS_4gemm6kernel13GemmUniversalIN4cute5tupleIJiiiiEEENS1_10collective13CollectiveMmaINS1_34MainloopSm90TmaGmmaWarpSpecializedILi4ENS5_IJNS4_1CILi2EEENSA_ILi1EEESC_EEENS1_35KernelTmaWarpSpecializedCooperativeEEENS5_IJNSA_ILi256EEENSA_ILi112EEENSA_ILi64EEEEEENS_6half_tENS5_IJlSC_lEEESK_SL_NS4_8TiledMMAINS4_8MMA_AtomIJNS4_4SM904GMMA25MMA_64x16x16_F32F16F16_SSILNSP_5MajorE0ELSR_0ELNSP_7ScaleInE1ELSS_1EEEEEENS4_6LayoutISD_NS5_IJSC_NSA_ILi0EEESW_EEEEENS5_IJNS4_10UnderscoreESZ_SZ_EEEEENS4_13SM90_TMA_LOADENS4_14ComposedLayoutINS4_7SwizzleILi3ELi4ELi3EEENS4_18smem_ptr_flag_bitsILi16EEENSV_INS5_IJNSA_ILi8EEESI_EEENS5_IJSI_SC_EEEEEEEvNS4_8identityENS4_23SM90_TMA_LOAD_MULTICASTES1C_vS1D_EENS_8epilogue10collective6detail29Sm90TmaWarpSpecializedAdapterINS1H_15DefaultEpilogueISK_SL_SL_NS1G_6thread17LinearCombinationISK_Li1EffLNS1L_9ScaleType4KindE0ELNS_15FloatRoundStyleE2ESK_EENS1_15EpilogueDefaultEEEEEvvEEEEvNT_6ParamsE,"ax",@progbits
	.align	128
.text._ZN7cutlass13device_kernelINS_4gemm6kernel13GemmUniversalIN4cute5tupleIJiiiiEEENS1_10collective13CollectiveMmaINS1_34MainloopSm90TmaGmmaWarpSpecializedILi4ENS5_IJNS4_1CILi2EEENSA_ILi1EEESC_EEENS1_35KernelTmaWarpSpecializedCooperativeEEENS5_IJNSA_ILi256EEENSA_ILi112EEENSA_ILi64EEEEEENS_6half_tENS5_IJlSC_lEEESK_SL_NS4_8TiledMMAINS4_8MMA_AtomIJNS4_4SM904GMMA25MMA_64x16x16_F32F16F16_SSILNSP_5MajorE0ELSR_0ELNSP_7ScaleInE1ELSS_1EEEEEENS4_6LayoutISD_NS5_IJSC_NSA_ILi0EEESW_EEEEENS5_IJNS4_10UnderscoreESZ_SZ_EEEEENS4_13SM90_TMA_LOADENS4_14ComposedLayoutINS4_7SwizzleILi3ELi4ELi3EEENS4_18smem_ptr_flag_bitsILi16EEENSV_INS5_IJNSA_ILi8EEESI_EEENS5_IJSI_SC_EEEEEEEvNS4_8identityENS4_23SM90_TMA_LOAD_MULTICASTES1C_vS1D_EENS_8epilogue10collective6detail29Sm90TmaWarpSpecializedAdapterINS1H_15DefaultEpilogueISK_SL_SL_NS1G_6thread17LinearCombinationISK_Li1EffLNS1L_9ScaleType4KindE0ELNS_15FloatRoundStyleE2ESK_EENS1_15EpilogueDefaultEEEEEvvEEEEvNT_6ParamsE:
        .type           _ZN7cutlass13device_kernelINS_4gemm6kernel13GemmUniversalIN4cute5tupleIJiiiiEEENS1_10collective13CollectiveMmaINS1_34MainloopSm90TmaGmmaWarpSpecializedILi4ENS5_IJNS4_1CILi2EEENSA_ILi1EEESC_EEENS1_35KernelTmaWarpSpecializedCooperativeEEENS5_IJNSA_ILi256EEENSA_ILi112EEENSA_ILi64EEEEEENS_6half_tENS5_IJlSC_lEEESK_SL_NS4_8TiledMMAINS4_8MMA_AtomIJNS4_4SM904GMMA25MMA_64x16x16_F32F16F16_SSILNSP_5MajorE0ELSR_0ELNSP_7ScaleInE1ELSS_1EEEEEENS4_6LayoutISD_NS5_IJSC_NSA_ILi0EEESW_EEEEENS5_IJNS4_10UnderscoreESZ_SZ_EEEEENS4_13SM90_TMA_LOADENS4_14ComposedLayoutINS4_7SwizzleILi3ELi4ELi3EEENS4_18smem_ptr_flag_bitsILi16EEENSV_INS5_IJNSA_ILi8EEESI_EEENS5_IJSI_SC_EEEEEEEvNS4_8identityENS4_23SM90_TMA_LOAD_MULTICASTES1C_vS1D_EENS_8epilogue10collective6detail29Sm90TmaWarpSpecializedAdapterINS1H_15DefaultEpilogueISK_SL_SL_NS1G_6thread17LinearCombinationISK_Li1EffLNS1L_9ScaleType4KindE0ELNS_15FloatRoundStyleE2ESK_EENS1_15EpilogueDefaultEEEEEvvEEEEvNT_6ParamsE,@function
        .size           _ZN7cutlass13device_kernelINS_4gemm6kernel13GemmUniversalIN4cute5tupleIJiiiiEEENS1_10collective13CollectiveMmaINS1_34MainloopSm90TmaGmmaWarpSpecializedILi4ENS5_IJNS4_1CILi2EEENSA_ILi1EEESC_EEENS1_35KernelTmaWarpSpecializedCooperativeEEENS5_IJNSA_ILi256EEENSA_ILi112EEENSA_ILi64EEEEEENS_6half_tENS5_IJlSC_lEEESK_SL_NS4_8TiledMMAINS4_8MMA_AtomIJNS4_4SM904GMMA25MMA_64x16x16_F32F16F16_SSILNSP_5MajorE0ELSR_0ELNSP_7ScaleInE1ELSS_1EEEEEENS4_6LayoutISD_NS5_IJSC_NSA_ILi0EEESW_EEEEENS5_IJNS4_10UnderscoreESZ_SZ_EEEEENS4_13SM90_TMA_LOADENS4_14ComposedLayoutINS4_7SwizzleILi3ELi4ELi3EEENS4_18smem_ptr_flag_bitsILi16EEENSV_INS5_IJNSA_ILi8EEESI_EEENS5_IJSI_SC_EEEEEEEvNS4_8identityENS4_23SM90_TMA_LOAD_MULTICASTES1C_vS1D_EENS_8epilogue10collective6detail29Sm90TmaWarpSpecializedAdapterINS1H_15DefaultEpilogueISK_SL_SL_NS1G_6thread17LinearCombinationISK_Li1EffLNS1L_9ScaleType4KindE0ELNS_15FloatRoundStyleE2ESK_EENS1_15EpilogueDefaultEEEEEvvEEEEvNT_6ParamsE,(.L_x_291 - _ZN7cutlass13device_kernelINS_4gemm6kernel13GemmUniversalIN4cute5tupleIJiiiiEEENS1_10collective13CollectiveMmaINS1_34MainloopSm90TmaGmmaWarpSpecializedILi4ENS5_IJNS4_1CILi2EEENSA_ILi1EEESC_EEENS1_35KernelTmaWarpSpecializedCooperativeEEENS5_IJNSA_ILi256EEENSA_ILi112EEENSA_ILi64EEEEEENS_6half_tENS5_IJlSC_lEEESK_SL_NS4_8TiledMMAINS4_8MMA_AtomIJNS4_4SM904GMMA25MMA_64x16x16_F32F16F16_SSILNSP_5MajorE0ELSR_0ELNSP_7ScaleInE1ELSS_1EEEEEENS4_6LayoutISD_NS5_IJSC_NSA_ILi0EEESW_EEEEENS5_IJNS4_10UnderscoreESZ_SZ_EEEEENS4_13SM90_TMA_LOADENS4_14ComposedLayoutINS4_7SwizzleILi3ELi4ELi3EEENS4_18smem_ptr_flag_bitsILi16EEENSV_INS5_IJNSA_ILi8EEESI_EEENS5_IJSI_SC_EEEEEEEvNS4_8identityENS4_23SM90_TMA_LOAD_MULTICASTES1C_vS1D_EENS_8epilogue10collective6detail29Sm90TmaWarpSpecializedAdapterINS1H_15DefaultEpilogueISK_SL_SL_NS1G_6thread17LinearCombinationISK_Li1EffLNS1L_9ScaleType4KindE0ELNS_15FloatRoundStyleE2ESK_EENS1_15EpilogueDefaultEEEEEvvEEEEvNT_6ParamsE)
        .other          _ZN7cutlass13device_kernelINS_4gemm6kernel13GemmUniversalIN4cute5tupleIJiiiiEEENS1_10collective13CollectiveMmaINS1_34MainloopSm90TmaGmmaWarpSpecializedILi4ENS5_IJNS4_1CILi2EEENSA_ILi1EEESC_EEENS1_35KernelTmaWarpSpecializedCooperativeEEENS5_IJNSA_ILi256EEENSA_ILi112EEENSA_ILi64EEEEEENS_6half_tENS5_IJlSC_lEEESK_SL_NS4_8TiledMMAINS4_8MMA_AtomIJNS4_4SM904GMMA25MMA_64x16x16_F32F16F16_SSILNSP_5MajorE0ELSR_0ELNSP_7ScaleInE1ELSS_1EEEEEENS4_6LayoutISD_NS5_IJSC_NSA_ILi0EEESW_EEEEENS5_IJNS4_10UnderscoreESZ_SZ_EEEEENS4_13SM90_TMA_LOADENS4_14ComposedLayoutINS4_7SwizzleILi3ELi4ELi3EEENS4_18smem_ptr_flag_bitsILi16EEENSV_INS5_IJNSA_ILi8EEESI_EEENS5_IJSI_SC_EEEEEEEvNS4_8identityENS4_23SM90_TMA_LOAD_MULTICASTES1C_vS1D_EENS_8epilogue10collective6detail29Sm90TmaWarpSpecializedAdapterINS1H_15DefaultEpilogueISK_SL_SL_NS1G_6thread17LinearCombinationISK_Li1EffLNS1L_9ScaleType4KindE0ELNS_15FloatRoundStyleE2ESK_EENS1_15EpilogueDefaultEEEEEvvEEEEvNT_6ParamsE,@"STO_CUDA_ENTRY STV_DEFAULT"
_ZN7cutlass13device_kernelINS_4gemm6kernel13GemmUniversalIN4cute5tupleIJiiiiEEENS1_10collective13CollectiveMmaINS1_34MainloopSm90TmaGmmaWarpSpecializedILi4ENS5_IJNS4_1CILi2EEENSA_ILi1EEESC_EEENS1_35KernelTmaWarpSpecializedCooperativeEEENS5_IJNSA_ILi256EEENSA_ILi112EEENSA_ILi64EEEEEENS_6half_tENS5_IJlSC_lEEESK_SL_NS4_8TiledMMAINS4_8MMA_AtomIJNS4_4SM904GMMA25MMA_64x16x16_F32F16F16_SSILNSP_5MajorE0ELSR_0ELNSP_7ScaleInE1ELSS_1EEEEEENS4_6LayoutISD_NS5_IJSC_NSA_ILi0EEESW_EEEEENS5_IJNS4_10UnderscoreESZ_SZ_EEEEENS4_13SM90_TMA_LOADENS4_14ComposedLayoutINS4_7SwizzleILi3ELi4ELi3EEENS4_18smem_ptr_flag_bitsILi16EEENSV_INS5_IJNSA_ILi8EEESI_EEENS5_IJSI_SC_EEEEEEEvNS4_8identityENS4_23SM90_TMA_LOAD_MULTICASTES1C_vS1D_EENS_8epilogue10collective6detail29Sm90TmaWarpSpecializedAdapterINS1H_15DefaultEpilogueISK_SL_SL_NS1G_6thread17LinearCombinationISK_Li1EffLNS1L_9ScaleType4KindE0ELNS_15FloatRoundStyleE2ESK_EENS1_15EpilogueDefaultEEEEEvvEEEEvNT_6ParamsE:
[----:B------:R-:W0:Y:S01]  /*0000*/  LDC R1, c[0x0][0x28] ;  /* 0x00000a00ff017b82 */ /* 0x000e220000000800 */
[----:B------:R-:W1:Y:S01]  /*0010*/  S2R R18, SR_TID.X ;  /* 0x0000000000127919 */ /* 0x000e620000002100 */
[----:B------:R-:W-:Y:S01]  /*0020*/  ELECT P0, URZ, PT ;  /* 0x00000000003f782f */ /* 0x000fe20003800000 */
[----:B------:R-:W-:Y:S01]  /*0030*/  BSSY B0, `(.L_x_0) ;  /* 0x000000f000007945 */ /* 0x000fe20003800000 */
[--C-:B-1----:R-:W-:Y:S02]  /*0040*/  SHF.R.U32.HI R0, RZ, 0x5, R18.reuse ;  /* 0x00000005ff007819 */ /* 0x102fe40000011612 */
[----:B------:R-:W-:-:S03]  /*0050*/  SHF.R.U32.HI R3, RZ, 0x7, R18 ;  /* 0x00000007ff037819 */ /* 0x000fc60000011612 */
[----:B------:R-:W1:Y:S04]  /*0060*/  SHFL.IDX PT, R2, R0, RZ, 0x1f ;  /* 0x00001fff00027589 */ /* 0x000e6800000e0000 */
[----:B------:R2:W3:Y:S01]  /*0070*/  SHFL.IDX PT, R5, R3, RZ, 0x1f ;  /* 0x00001fff03057589 */ /* 0x0004e200000e0000 */
[----:B-1----:R-:W-:-:S13]  /*0080*/  ISETP.NE.OR P0, PT, R2, RZ, !P0 ;  /* 0x000000ff0200720c */ /* 0x002fda0004705670 */
[----:B0-23--:R-:W-:Y:S05]  /*0090*/  @P0 BRA `(.L_x_1) ;  /* 0x0000000000200947 */ /* 0x00dfea0003800000 */
[----:B------:R-:W-:Y:S02]  /*00a0*/  ULDC.64 UR4, c[0x0][0x198] ;  /* 0x0000660000047ab9 */ /* 0x000fe40000000a00 */
[----:B------:R-:W-:Y:S02]  /*00b0*/  UIADD3 UR6, UP0, UR4, 0xf0, URZ ;  /* 0x000000f004067890 */ /* 0x000fe4000ff1e03f */
[----:B------:R-:W-:Y:S02]  /*00c0*/  UIADD3 UR4, UP1, UR4, 0x1f0, URZ ;  /* 0x000001f004047890 */ /* 0x000fe4000ff3e03f */
[----:B------:R-:W-:Y:S02]  /*00d0*/  UIADD3.X UR7, URZ, UR5, URZ, UP0, !UPT ;  /* 0x000000053f077290 */ /* 0x000fe400087fe43f */
[----:B------:R-:W-:-:S07]  /*00e0*/  UIADD3.X UR5, URZ, UR5, URZ, UP1, !UPT ;  /* 0x000000053f057290 */ /* 0x000fce0008ffe43f */
[----:B------:R0:W-:Y:S02]  /*00f0*/  UTMACCTL.PF [UR6] ;  /* 0x00000000060079b9 */ /* 0x0001e40008040000 */
[----:B------:R0:W-:Y:S02]  /*0100*/  UTMACCTL.PF [UR4] ;  /* 0x00000000040079b9 */ /* 0x0001e40008040000 */
[----:B0-----:R-:W-:Y:S01]  /*0110*/  NOP ;  /* 0x0000000000007918 */ /* 0x001fe20000000000 */
.L_x_1:
[----:B------:R-:W-:Y:S05]  /*0120*/  BSYNC B0 ;  /* 0x0000000000007941 */ /* 0x000fea0003800000 */
.L_x_0:
[----:B------:R-:W0:Y:S02]  /*0130*/  SHFL.IDX PT, R3, R0, RZ, 0x1f ;  /* 0x00001fff00037589 */ /* 0x000e2400000e0000 */
[----:B0-----:R-:W-:-:S13]  /*0140*/  ISETP.NE.AND P0, PT, R3, RZ, PT ;  /* 0x000000ff0300720c */ /* 0x001fda0003f05270 */
[----:B------:R-:W-:Y:S05]  /*0150*/  @P0 BRA `(.L_x_2) ;  /* 0x0000000000580947 */ /* 0x000fea0003800000 */
[----:B------:R-:W0:Y:S01]  /*0160*/  S2UR UR8, SR_CgaCtaId ;  /* 0x00000000000879c3 */ /* 0x000e220000008800 */
[----:B------:R-:W-:Y:S01]  /*0170*/  UMOV UR4, 0x400 ;  /* 0x0000040000047882 */ /* 0x000fe20000000000 */
[----:B------:R-:W-:Y:S01]  /*0180*/  UMOV UR5, 0x1 ;  /* 0x0000000100057882 */ /* 0x000fe20000000000 */
[----:B------:R-:W-:Y:S01]  /*0190*/  UMOV UR6, 0x4 ;  /* 0x0000000400067882 */ /* 0x000fe20000000000 */
[----:B------:R-:W-:Y:S01]  /*01a0*/  ELECT P0, URZ, PT ;  /* 0x00000000003f782f */ /* 0x000fe20003800000 */
[----:B------:R-:W-:-:S04]  /*01b0*/  UIADD3 UR6, -UR6, 0x100000, URZ ;  /* 0x0010000006067890 */ /* 0x000fc8000fffe13f */
[----:B------:R-:W-:Y:S02]  /*01c0*/  USHF.L.U32 UR7, UR6, 0xb, URZ ;  /* 0x0000000b06077899 */ /* 0x000fe4000800063f */
[----:B------:R-:W-:Y:S02]  /*01d0*/  USHF.L.U32 UR6, UR6, 0x1, URZ ;  /* 0x0000000106067899 */ /* 0x000fe4000800063f */
[----:B0-----:R-:W-:Y:S02]  /*01e0*/  ULEA UR8, UR8, UR4, 0x18 ;  /* 0x0000000408087291 */ /* 0x001fe4000f8ec03f */
[----:B------:R-:W-:-:S04]  /*01f0*/  UIADD3 UR4, -UR5, 0x100000, URZ ;  /* 0x0010000005047890 */ /* 0x000fc8000fffe13f */
[----:B------:R-:W-:Y:S02]  /*0200*/  USHF.L.U32 UR5, UR4, 0xb, URZ ;  /* 0x0000000b04057899 */ /* 0x000fe4000800063f */
[----:B------:R-:W-:Y:S01]  /*0210*/  USHF.L.U32 UR4, UR4, 0x1, URZ ;  /* 0x0000000104047899 */ /* 0x000fe2000800063f */
[----:B------:R-:W0:Y:S11]  /*0220*/  FENCE.VIEW.ASYNC.S ;  /* 0x00000000000073c6 */ /* 0x000e360000000000 */
[----:B0-----:R0:W1:Y:S01]  /*0230*/  SYNCS.EXCH.64 URZ, [UR8], UR4 ;  /* 0x00000004083f75b2 */ /* 0x0010620008000100 */
[----:B------:R0:W2:Y:S01]  /*0240*/  SYNCS.EXCH.64 URZ, [UR8+0x20], UR6 ;  /* 0x00002006083f75b2 */ /* 0x0000a20008000100 */
[----:B------:R0:W3:Y:S01]  /*0250*/  SYNCS.EXCH.64 URZ, [UR8+0x8], UR4 ;  /* 0x00000804083f75b2 */ /* 0x0000e20008000100 */
[----:B------:R0:W4:Y:S01]  /*0260*/  SYNCS.EXCH.64 URZ, [UR8+0x28], UR6 ;  /* 0x00002806083f75b2 */ /* 0x0001220008000100 */
[----:B------:R0:W0:Y:S01]  /*0270*/  SYNCS.EXCH.64 URZ, [UR8+0x10], UR4 ;  /* 0x00001004083f75b2 */ /* 0x0000220008000100 */
[----:B------:R0:W0:Y:S01]  /*0280*/  SYNCS.EXCH.64 URZ, [UR8+0x30], UR6 ;  /* 0x00003006083f75b2 */ /* 0x0000220008000100 */
[----:B------:R0:W0:Y:S01]  /*0290*/  SYNCS.EXCH.64 URZ, [UR8+0x18], UR4 ;  /* 0x00001804083f75b2 */ /* 0x0000220008000100 */
[----:B------:R0:W0:Y:S01]  /*02a0*/  SYNCS.EXCH.64 URZ, [UR8+0x38], UR6 ;  /* 0x00003806083f75b2 */ /* 0x0000220008000100 */
[----:B------:R-:W-:Y:S01]  /*02b0*/  NOP ;  /* 0x0000000000007918 */ /* 0x000fe20000000000 */
.L_x_2:
[----:B------:R-:W-:Y:S01]  /*02c0*/  SHF.R.S32.HI R7, RZ, 0x1f, R18 ;  /* 0x0000001fff077819 */ /* 0x000fe20000011412 */
[----:B------:R-:W5:Y:S01]  /*02d0*/  SHFL.IDX PT, R0, R0, RZ, 0x1f ;  /* 0x00001fff00007589 */ /* 0x000f6200000e0000 */
[----:B0-----:R-:W0:Y:S01]  /*02e0*/  S2UR UR8, SR_CTAID.X ;  /* 0x00000000000879c3 */ /* 0x001e220000002500 */
[----:B------:R-:W-:Y:S02]  /*02f0*/  ELECT P0, URZ, PT ;  /* 0x00000000003f782f */ /* 0x000fe40003800000 */
[----:B------:R-:W-:Y:S01]  /*0300*/  LEA.HI R7, R7, R18, RZ, 0x7 ;  /* 0x0000001207077211 */ /* 0x000fe200078f38ff */
[----:B------:R-:W1:Y:S01]  /*0310*/  S2R R4, SR_CTAID.Y ;  /* 0x0000000000047919 */ /* 0x000e620000002600 */
[----:B------:R-:W-:Y:S01]  /*0320*/  SHF.R.S32.HI R8, RZ, 0x1f, R3 ;  /* 0x0000001fff087819 */ /* 0x000fe20000011403 */
[----:B------:R-:W-:Y:S01]  /*0330*/  ULDC UR4, c[0x0][0x150] ;  /* 0x0000540000047ab9 */ /* 0x000fe20000000800 */
[----:B------:R-:W-:Y:S01]  /*0340*/  LOP3.LUT R7, R7, 0xffffff80, RZ, 0xc0, !PT ;  /* 0xffffff8007077812 */ /* 0x000fe200078ec0ff */
[----:B------:R-:W-:Y:S01]  /*0350*/  NOP ;  /* 0x0000000000007918 */ /* 0x000fe20000000000 */
[----:B------:R-:W-:Y:S01]  /*0360*/  LEA.HI R8, R8, R3, RZ, 0x2 ;  /* 0x0000000308087211 */ /* 0x000fe200078f10ff */
[----:B------:R-:W2:Y:S01]  /*0370*/  LDC R10, c[0x0][0x144] ;  /* 0x00005100ff0a7b82 */ /* 0x000ea20000000800 */
[----:B------:R-:W-:Y:S01]  /*0380*/  NOP ;  /* 0x0000000000007918 */ /* 0x000fe20000000000 */
[----:B------:R-:W-:Y:S01]  /*0390*/  IMAD.IADD R6, R18, 0x1, -R7 ;  /* 0x0000000112067824 */ /* 0x000fe200078e0a07 */
[----:B------:R-:W-:Y:S01]  /*03a0*/  LOP3.LUT R8, R8, 0x3ffffffc, RZ, 0xc0, !PT ;  /* 0x3ffffffc08087812 */ /* 0x000fe200078ec0ff */
[----:B------:R-:W-:Y:S01]  /*03b0*/  IMAD.MOV.U32 R23, RZ, RZ, 0x1 ;  /* 0x00000001ff177424 */ /* 0x000fe200078e00ff */
[----:B------:R-:W-:-:S02]  /*03c0*/  ISETP.NE.AND P3, PT, R5, RZ, PT ;  /* 0x000000ff0500720c */ /* 0x000fc40003f65270 */
[----:B------:R-:W-:Y:S01]  /*03d0*/  SHF.R.S32.HI R7, RZ, 0x1f, R6 ;  /* 0x0000001fff077819 */ /* 0x000fe20000011406 */
[----:B------:R-:W-:Y:S01]  /*03e0*/  IMAD.IADD R8, R3, 0x1, -R8 ;  /* 0x0000000103087824 */ /* 0x000fe200078e0a08 */
[----:B------:R-:W3:Y:S02]  /*03f0*/  LDC R13, c[0x0][0x140] ;  /* 0x00005000ff0d7b82 */ /* 0x000ee40000000800 */
[----:B------:R-:W-:Y:S02]  /*0400*/  LEA.HI R7, R7, R6, RZ, 0x3 ;  /* 0x0000000607077211 */ /* 0x000fe400078f18ff */
[----:B-----5:R-:W-:Y:S02]  /*0410*/  ISETP.NE.OR P0, PT, R0, RZ, !P0 ;  /* 0x000000ff0000720c */ /* 0x020fe40004705670 */
[--C-:B------:R-:W-:Y:S02]  /*0420*/  SHF.R.S32.HI R0, RZ, 0x3, R7.reuse ;  /* 0x00000003ff007819 */ /* 0x100fe40000011407 */
[----:B------:R-:W-:-:S02]  /*0430*/  SHF.R.S32.HI R7, RZ, 0x1f, R7 ;  /* 0x0000001fff077819 */ /* 0x000fc40000011407 */
[----:B0-----:R-:W-:Y:S02]  /*0440*/  I2FP.F32.U32 R9, UR8 ;  /* 0x0000000800097c45 */ /* 0x001fe40008201000 */
[----:B------:R-:W-:-:S03]  /*0450*/  LEA.HI R7, R7, R0, RZ, 0x2 ;  /* 0x0000000007077211 */ /* 0x000fc600078f10ff */
[----:B------:R-:W-:Y:S01]  /*0460*/  FMUL R9, R9, UR4 ;  /* 0x0000000409097c20 */ /* 0x000fe20008400000 */
[----:B------:R-:W-:Y:S01]  /*0470*/  LOP3.LUT R7, R7, 0xfffffffc, RZ, 0xc0, !PT ;  /* 0xfffffffc07077812 */ /* 0x000fe200078ec0ff */
[----:B------:R-:W-:Y:S01]  /*0480*/  VOTEU.ALL UP0, P0 ;  /* 0x00000000003f7886 */ /* 0x000fe20000000000 */
[----:B-1----:R-:W-:Y:S01]  /*0490*/  I2FP.F32.U32 R3, R4 ;  /* 0x0000000400037245 */ /* 0x002fe20000201000 */
[----:B------:R-:W-:Y:S01]  /*04a0*/  ULDC UR4, c[0x0][0x154] ;  /* 0x0000550000047ab9 */ /* 0x000fe20000000800 */
[----:B------:R-:W-:Y:S01]  /*04b0*/  VOTEU.ALL UP1, P0 ;  /* 0x00000000003f7886 */ /* 0x000fe20000020000 */
[----:B------:R-:W0:Y:S01]  /*04c0*/  F2I.U32.TRUNC.NTZ R9, R9 ;  /* 0x0000000900097305 */ /* 0x000e22000020f000 */
[----:B------:R-:W-:Y:S01]  /*04d0*/  IMAD.IADD R7, R0, 0x1, -R7 ;  /* 0x0000000100077824 */ /* 0x000fe200078e0a07 */
[----:B------:R-:W1:Y:S01]  /*04e0*/  @!UP0 S2UR UR7, SR_CgaCtaId ;  /* 0x00000000000789c3 */ /* 0x000e620000008800 */
[----:B------:R-:W-:Y:S01]  /*04f0*/  FMUL R12, R3, UR4 ;  /* 0x00000004030c7c20 */ /* 0x000fe20008400000 */
[----:B------:R-:W-:Y:S01]  /*0500*/  UMOV UR4, 0x20 ;  /* 0x0000002000047882 */ /* 0x000fe20000000000 */
[----:B------:R-:W-:Y:S01]  /*0510*/  IMAD R8, R8, 0x4, R7 ;  /* 0x0000000408087824 */ /* 0x000fe200078e0207 */
[----:B------:R-:W-:Y:S01]  /*0520*/  @!UP0 UMOV UR6, 0x400 ;  /* 0x0000040000068882 */ /* 0x000fe20000000000 */
[----:B------:R-:W-:-:S04]  /*0530*/  @!UP0 UIADD3 UR4, -UR4, 0x100000, URZ ;  /* 0x0010000004048890 */ /* 0x000fc8000fffe13f */
[----:B------:R-:W-:Y:S02]  /*0540*/  @!UP0 USHF.L.U32 UR5, UR4, 0xb, URZ ;  /* 0x0000000b04058899 */ /* 0x000fe4000800063f */
[----:B------:R-:W-:Y:S01]  /*0550*/  @!UP0 USHF.L.U32 UR4, UR4, 0x1, URZ ;  /* 0x0000000104048899 */ /* 0x000fe2000800063f */
[----:B---3--:R-:W-:Y:S01]  /*0560*/  ISETP.EQ.U32.AND P2, PT, R13, 0x1, PT ;  /* 0x000000010d00780c */ /* 0x008fe20003f42070 */
[----:B------:R-:W3:Y:S01]  /*0570*/  F2I.U32.TRUNC.NTZ R12, R12 ;  /* 0x0000000c000c7305 */ /* 0x000ee2000020f000 */
[----:B------:R-:W-:Y:S01]  /*0580*/  LEA.HI R0, R8, R8, RZ, 0x1 ;  /* 0x0000000808007211 */ /* 0x000fe200078f08ff */
[----:B------:R-:W5:Y:S03]  /*0590*/  LDC R7, c[0x0][0x148] ;  /* 0x00005200ff077b82 */ /* 0x000f660000000800 */
[----:B------:R-:W-:Y:S01]  /*05a0*/  LOP3.LUT R11, R0, 0xfffffffe, RZ, 0xc0, !PT ;  /* 0xfffffffe000b7812 */ /* 0x000fe200078ec0ff */
[----:B0-----:R-:W-:Y:S01]  /*05b0*/  IMAD.MOV R15, RZ, RZ, -R9 ;  /* 0x000000ffff0f7224 */ /* 0x001fe200078e0a09 */
[----:B------:R-:W-:-:S03]  /*05c0*/  SHF.R.S32.HI R9, RZ, 0x1f, R2 ;  /* 0x0000001fff097819 */ /* 0x000fc60000011402 */
[----:B--2---:R-:W-:Y:S01]  /*05d0*/  IMAD R3, R10, R15, UR8 ;  /* 0x000000080a037e24 */ /* 0x004fe2000f8e020f */
[----:B------:R-:W-:Y:S01]  /*05e0*/  LEA.HI R9, R9, R2, RZ, 0x2 ;  /* 0x0000000209097211 */ /* 0x000fe200078f10ff */
[C---:B------:R-:W-:Y:S02]  /*05f0*/  IMAD.IADD R0, R8.reuse, 0x1, -R11 ;  /* 0x0000000108007824 */ /* 0x040fe400078e0a0b */
[----:B------:R-:W-:Y:S01]  /*0600*/  IMAD.SHL.U32 R11, R8, 0x4, RZ ;  /* 0x00000004080b7824 */ /* 0x000fe200078e00ff */
[----:B------:R-:W-:Y:S01]  /*0610*/  LOP3.LUT R9, R9, 0xfffffffc, RZ, 0xc0, !PT ;  /* 0xfffffffc09097812 */ /* 0x000fe200078ec0ff */
[----:B---3--:R-:W-:Y:S01]  /*0620*/  IMAD.MOV R21, RZ, RZ, -R12 ;  /* 0x000000ffff157224 */ /* 0x008fe200078e0a0c */
[----:B------:R-:W-:Y:S01]  /*0630*/  ISETP.NE.AND P4, PT, R0, R3, PT ;  /* 0x000000030000720c */ /* 0x000fe20003f85270 */
[----:B-1----:R-:W-:Y:S01]  /*0640*/  @!UP0 ULEA UR6, UR7, UR6, 0x18 ;  /* 0x0000000607068291 */ /* 0x002fe2000f8ec03f */
[----:B------:R-:W-:Y:S01]  /*0650*/  LOP3.LUT R22, R8, 0xc, R11, 0x78, !PT ;  /* 0x0000000c08167812 */ /* 0x000fe200078e780b */
[----:B------:R-:W-:Y:S01]  /*0660*/  IMAD.IADD R0, R2, 0x1, -R9 ;  /* 0x0000000102007824 */ /* 0x000fe200078e0a09 */
[----:B------:R-:W-:Y:S01]  /*0670*/  VOTEU.ALL UP0, P0 ;  /* 0x00000000003f7886 */ /* 0x000fe20000000000 */
[----:B------:R-:W-:Y:S01]  /*0680*/  LOP3.LUT P0, RZ, R6, 0x7, RZ, 0xc0, !PT ;  /* 0x0000000706ff7812 */ /* 0x000fe2000780c0ff */
[----:B------:R-:W-:-:S02]  /*0690*/  VIADD R6, R5, 0xffffffff ;  /* 0xffffffff05067836 */ /* 0x000fc40000000000 */
[----:B------:R-:W-:Y:S01]  /*06a0*/  ISETP.NE.AND P1, PT, R0, 0x3, PT ;  /* 0x000000030000780c */ /* 0x000fe20003f25270 */
[----:B-----5:R-:W-:Y:S01]  /*06b0*/  IMAD R9, R7, R21, R4 ;  /* 0x0000001507097224 */ /* 0x020fe200078e0204 */
[----:B------:R-:W-:Y:S02]  /*06c0*/  ISETP.LT.U32.AND P0, PT, R22, 0x2, !P0 ;  /* 0x000000021600780c */ /* 0x000fe40004701070 */
[----:B------:R-:W-:Y:S01]  /*06d0*/  ISETP.EQ.OR P1, PT, R0, RZ, !P1 ;  /* 0x000000ff0000720c */ /* 0x000fe20004f22670 */
[----:B------:R-:W0:Y:S02]  /*06e0*/  FENCE.VIEW.ASYNC.S ;  /* 0x00000000000073c6 */ /* 0x000e240000000000 */
[----:B0-----:R0:W1:Y:S01]  /*06f0*/  @!UP0 SYNCS.EXCH.64 URZ, [UR6+0x50], UR4 ;  /* 0x00005004063f85b2 */ /* 0x0010620008000100 */
[----:B------:R-:W-:Y:S02]  /*0700*/  @P4 LEA.HI R2, R22, R22, RZ, 0x1 ;  /* 0x0000001616024211 */ /* 0x000fe400078f08ff */
[----:B------:R-:W-:-:S02]  /*0710*/  ISETP.EQ.AND P1, PT, R5, RZ, P1 ;  /* 0x000000ff0500720c */ /* 0x000fc40000f22270 */
[----:B------:R-:W-:Y:S02]  /*0720*/  @P4 SHF.R.S32.HI R2, RZ, 0x1, R2 ;  /* 0x00000001ff024819 */ /* 0x000fe40000011402 */
[----:B------:R-:W-:Y:S02]  /*0730*/  ISETP.GE.U32.AND P6, PT, R6, 0x2, PT ;  /* 0x000000020600780c */ /* 0x000fe40003fc6070 */
[----:B------:R-:W-:Y:S02]  /*0740*/  @P4 ISETP.NE.AND P5, PT, R2, R9, PT ;  /* 0x000000090200420c */ /* 0x000fe40003fa5270 */
[----:B------:R-:W-:Y:S02]  /*0750*/  SEL R2, RZ, 0x1, !P0 ;  /* 0x00000001ff027807 */ /* 0x000fe40004000000 */
[----:B------:R-:W-:Y:S02]  /*0760*/  @P4 SEL R23, RZ, 0x1, P5 ;  /* 0x00000001ff174807 */ /* 0x000fe40002800000 */
[----:B------:R-:W-:Y:S01]  /*0770*/  SEL R19, RZ, 0x1, !P1 ;  /* 0x00000001ff137807 */ /* 0x000fe20004800000 */
[----:B------:R0:W2:Y:S01]  /*0780*/  @!UP1 SYNCS.EXCH.64 URZ, [UR6+0x58], UR4 ;  /* 0x00005804063f95b2 */ /* 0x0000a20008000100 */
[----:B------:R-:W-:Y:S01]  /*0790*/  LOP3.LUT R23, R23, R2, RZ, 0xc0, !PT ;  /* 0x0000000217177212 */ /* 0x000fe200078ec0ff */
[----:B------:R-:W-:Y:S01]  /*07a0*/  NOP ;  /* 0x0000000000007918 */ /* 0x000fe20000000000 */
[----:B------:R-:W-:Y:S01]  /*07b0*/  SEL R19, R19, 0x2, P6 ;  /* 0x0000000213137807 */ /* 0x000fe20003000000 */
[----:B------:R-:W-:Y:S06]  /*07c0*/  @!P2 BRA `(.L_x_3) ;  /* 0x000000000008a947 */ /* 0x000fec0003800000 */
[----:B-12-4-:R-:W-:Y:S01]  /*07d0*/  UCGABAR_ARV ;  /* 0x00000000000079c7 */ /* 0x016fe20008000000 */
[----:B------:R-:W-:Y:S05]  /*07e0*/  BRA `(.L_x_4) ;  /* 0x0000000000047947 */ /* 0x000fea0003800000 */
.L_x_3:
[----:B-12-4-:R-:W-:Y:S01]  /*07f0*/  NOP ;  /* 0x0000000000007918 */ /* 0x016fe20000000000 */
.L_x_4:
[----:B------:R-:W1:Y:S01]  /*0800*/  LDC R2, c[0x0][0x65c] ;  /* 0x00019700ff027b82 */ /* 0x000e620000000800 */
[----:B------:R-:W-:Y:S02]  /*0810*/  IMAD.U32 R8, RZ, RZ, UR8 ;  /* 0x00000008ff087e24 */ /* 0x000fe4000f8e00ff */
[----:B------:R-:W-:Y:S01]  /*0820*/  IMAD.MOV.U32 R9, RZ, RZ, RZ ;  /* 0x000000ffff097224 */ /* 0x000fe200078e00ff */
[----:B-1----:R-:W-:-:S04]  /*0830*/  ISETP.NE.AND P1, PT, R2, 0x1, PT ;  /* 0x000000010200780c */ /* 0x002fc80003f25270 */
[----:B------:R-:W-:-:S09]  /*0840*/  P2R R5, PR, RZ, 0x2 ;  /* 0x00000002ff057803 */ /* 0x000fd20000000000 */
[----:B------:R-:W1:Y:S01]  /*0850*/  @P1 LDC R17, c[0x0][0x10] ;  /* 0x00000400ff111b82 */ /* 0x000e620000000800 */
[----:B------:R-:W-:Y:S02]  /*0860*/  @P1 IMAD.MOV.U32 R5, RZ, RZ, RZ ;  /* 0x000000ffff051224 */ /* 0x000fe400078e00ff */
[----:B------:R-:W-:-:S05]  /*0870*/  @P1 IMAD.MOV.U32 R13, RZ, RZ, RZ ;  /* 0x000000ffff0d1224 */ /* 0x000fca00078e00ff */
[----:B------:R-:W2:Y:S01]  /*0880*/  @!P1 LDC R11, c[0x0][0xc] ;  /* 0x00000300ff0b9b82 */ /* 0x000ea20000000800 */
[----:B-1----:R-:W-:-:S04]  /*0890*/  @P1 IMAD.WIDE.U32 R16, R17, UR8, R4 ;  /* 0x0000000811101c25 */ /* 0x002fc8000f8e0004 */
[----:B------:R-:W-:Y:S02]  /*08a0*/  @P1 IMAD.IADD R17, R17, 0x1, R13 ;  /* 0x0000000111111824 */ /* 0x000fe400078e020d */
[----:B--2---:R-:W-:-:S04]  /*08b0*/  @!P1 IMAD.WIDE.U32 R8, R4, R11, R8 ;  /* 0x0000000b04089225 */ /* 0x004fc800078e0008 */
[----:B------:R-:W-:Y:S02]  /*08c0*/  @!P1 IMAD.MOV.U32 R16, RZ, RZ, R8 ;  /* 0x000000ffff109224 */ /* 0x000fe400078e0008 */
[----:B------:R-:W-:Y:S01]  /*08d0*/  @!P1 IMAD.MOV.U32 R17, RZ, RZ, R9 ;  /* 0x000000ffff119224 */ /* 0x000fe200078e0009 */
[----:B------:R-:W-:Y:S06]  /*08e0*/  @!P2 BRA `(.L_x_5) ;  /* 0x00000000000ca947 */ /* 0x000fec0003800000 */
[----:B------:R-:W-:Y:S01]  /*08f0*/  UCGABAR_WAIT ;  /* 0x0000000000007dc7 */ /* 0x000fe20008000000 */
[----:B------:R-:W-:Y:S01]  /*0900*/  CCTL.IVALL ;  /* 0x00000000ff00798f */ /* 0x000fe20002000000 */
[----:B------:R-:W-:Y:S05]  /*0910*/  BRA `(.L_x_6) ;  /* 0x0000000000047947 */ /* 0x000fea0003800000 */
.L_x_5:
[----:B------:R-:W-:Y:S06]  /*0920*/  BAR.SYNC.DEFER_BLOCKING 0x0 ;  /* 0x0000000000007b1d */ /* 0x000fec0000010000 */
.L_x_6:
[----:B------:R-:W-:Y:S05]  /*0930*/  @!P3 BRA `(.L_x_7) ;  /* 0x000000b00060b947 */ /* 0x000fea0003800000 */
[----:B------:R-:W-:-:S13]  /*0940*/  ISETP.GT.U32.AND P0, PT, R6, 0x1, PT ;  /* 0x000000010600780c */ /* 0x000fda0003f04070 */
[----:B0-----:R-:W-:Y:S05]  /*0950*/  @P0 EXIT ;  /* 0x000000000000094d */ /* 0x001fea0003800000 */
[----:B------:R-:W-:Y:S01]  /*0960*/  ULDC.64 UR4, c[0x0][0x650] ;  /* 0x0001940000047ab9 */ /* 0x000fe20000000a00 */
[----:B------:R-:W-:Y:S01]  /*0970*/  PRMT R0, RZ, 0x7610, R0 ;  /* 0x00007610ff007816 */ /* 0x000fe20000000000 */
[----:B------:R-:W-:Y:S01]  /*0980*/  IMAD.MOV.U32 R139, RZ, RZ, -0x1 ;  /* 0xffffffffff8b7424 */ /* 0x000fe200078e00ff */
[----:B------:R-:W-:Y:S01]  /*0990*/  ISETP.GE.U32.AND P0, PT, R16, UR4, PT ;  /* 0x0000000410007c0c */ /* 0x000fe2000bf06070 */
[----:B------:R-:W-:Y:S02]  /*09a0*/  IMAD.MOV.U32 R140, RZ, RZ, -0x1 ;  /* 0xffffffffff8c7424 */ /* 0x000fe400078e00ff */
[----:B------:R-:W-:Y:S01]  /*09b0*/  IMAD.MOV.U32 R137, RZ, RZ, -0x1 ;  /* 0xffffffffff897424 */ /* 0x000fe200078e00ff */
[----:B------:R-:W-:-:S13]  /*09c0*/  ISETP.GE.U32.AND.EX P0, PT, R17, UR5, PT, P0 ;  /* 0x0000000511007c0c */ /* 0x000fda000bf06100 */
[----:B------:R-:W-:Y:S05]  /*09d0*/  @P0 BRA `(.L_x_8) ;  /* 0x0000000400280947 */ /* 0x000fea0003800000 */
[----:B------:R-:W0:Y:S01]  /*09e0*/  LDC.64 R24, c[0x0][0x628] ;  /* 0x00018a00ff187b82 */ /* 0x000e220000000a00 */
[----:B------:R-:W-:Y:S02]  /*09f0*/  IMAD.MOV.U32 R8, RZ, RZ, R16 ;  /* 0x000000ffff087224 */ /* 0x000fe400078e0010 */
[----:B------:R-:W-:-:S05]  /*0a00*/  IMAD.MOV.U32 R9, RZ, RZ, R17 ;  /* 0x000000ffff097224 */ /* 0x000fca00078e0011 */
[----:B------:R-:W1:Y:S08]  /*0a10*/  LDC R0, c[0x0][0x630] ;  /* 0x00018c00ff007b82 */ /* 0x000e700000000800 */
[----:B------:R-:W2:Y:S01]  /*0a20*/  LDC.64 R26, c[0x0][0x620] ;  /* 0x00018800ff1a7b82 */ /* 0x000ea20000000a00 */
[----:B0-----:R-:W-:-:S04]  /*0a30*/  ISETP.NE.U32.AND P0, PT, R24, RZ, PT ;  /* 0x000000ff1800720c */ /* 0x001fc80003f05070 */
[----:B------:R-:W-:-:S13]  /*0a40*/  ISETP.NE.AND.EX P0, PT, R25, RZ, PT, P0 ;  /* 0x000000ff1900720c */ /* 0x000fda0003f05300 */
[----:B-12---:R-:W-:Y:S05]  /*0a50*/  @!P0 BRA `(.L_x_9) ;  /* 0x0000000000288947 */ /* 0x006fea0003800000 */
[----:B------:R-:W0:Y:S02]  /*0a60*/  LDC R13, c[0x0][0x634] ;  /* 0x00018d00ff0d7b82 */ /* 0x000e240000000800 */
[----:B0-----:R-:W-:-:S05]  /*0a70*/  IADD3 R13, P0, R16, R13, RZ ;  /* 0x0000000d100d7210 */ /* 0x001fca0007f1e0ff */
[----:B------:R-:W-:-:S04]  /*0a80*/  IMAD.X R15, RZ, RZ, R17, P0 ;  /* 0x000000ffff0f7224 */ /* 0x000fc800000e0611 */
[----:B------:R-:W-:-:S04]  /*0a90*/  IMAD.WIDE.U32 R8, R15, R24, RZ ;  /* 0x000000180f087225 */ /* 0x000fc800078e00ff */
[----:B------:R-:W-:-:S04]  /*0aa0*/  IMAD.WIDE.U32 R10, P0, R13, R25, R8 ;  /* 0x000000190d0a7225 */ /* 0x000fc80007800008 */
[----:B------:R-:W-:-:S04]  /*0ab0*/  IMAD.WIDE.U32 R8, R13, R24, RZ ;  /* 0x000000180d087225 */ /* 0x000fc800078e00ff */
[----:B------:R-:W-:Y:S01]  /*0ac0*/  IMAD.X R13, RZ, RZ, RZ, P0 ;  /* 0x000000ffff0d7224 */ /* 0x000fe200000e06ff */
[----:B------:R-:W-:Y:S01]  /*0ad0*/  IADD3 RZ, P0, R9, R10, RZ ;  /* 0x0000000a09ff7210 */ /* 0x000fe20007f1e0ff */
[----:B------:R-:W-:-:S04]  /*0ae0*/  IMAD.MOV.U32 R12, RZ, RZ, R11 ;  /* 0x000000ffff0c7224 */ /* 0x000fc800078e000b */
[----:B------:R-:W-:-:S08]  /*0af0*/  IMAD.WIDE.U32.X R8, R15, R25, R12, P0 ;  /* 0x000000190f087225 */ /* 0x000fd000000e040c */
.L_x_9:
[----:B------:R-:W0:Y:S01]  /*0b00*/  LDC.64 R24, c[0x0][0x640] ;  /* 0x00019000ff187b82 */ /* 0x000e220000000a00 */
[-CC-:B------:R-:W-:Y:S01]  /*0b10*/  SHF.R.U64 R137, R8, R0.reuse, R9.reuse ;  /* 0x0000000008897219 */ /* 0x180fe20000001209 */
[----:B------:R-:W-:Y:S01]  /*0b20*/  IMAD R30, R7, R21, R4 ;  /* 0x00000015071e7224 */ /* 0x000fe200078e0204 */
[----:B------:R-:W-:Y:S01]  /*0b30*/  SHF.R.U32.HI R0, RZ, R0, R9 ;  /* 0x00000000ff007219 */ /* 0x000fe20000011609 */
[----:B------:R-:W-:Y:S01]  /*0b40*/  IMAD.MOV.U32 R21, RZ, RZ, 0x1 ;  /* 0x00000001ff157424 */ /* 0x000fe200078e00ff */
[----:B------:R-:W-:-:S03]  /*0b50*/  IADD3 R5, P0, RZ, -R137, RZ ;  /* 0x80000089ff057210 */ /* 0x000fc60007f1e0ff */
[----:B------:R-:W1:Y:S02]  /*0b60*/  LDC R6, c[0x0][0x618] ;  /* 0x00018600ff067b82 */ /* 0x000e640000000800 */
[----:B------:R-:W-:-:S04]  /*0b70*/  IMAD.X R9, RZ, RZ, ~R0, P0 ;  /* 0x000000ffff097224 */ /* 0x000fc800000e0e00 */
[-C--:B------:R-:W-:Y:S02]  /*0b80*/  IMAD R0, R9, R26.reuse, RZ ;  /* 0x0000001a09007224 */ /* 0x080fe400078e02ff */
[----:B------:R-:W2:Y:S01]  /*0b90*/  LDC R11, c[0x0][0x608] ;  /* 0x00018200ff0b7b82 */ /* 0x000ea20000000800 */
[----:B------:R-:W-:-:S04]  /*0ba0*/  IMAD.WIDE.U32 R8, R5, R26, R16 ;  /* 0x0000001a05087225 */ /* 0x000fc800078e0010 */
[----:B------:R-:W-:-:S03]  /*0bb0*/  IMAD R5, R5, R27, R0 ;  /* 0x0000001b05057224 */ /* 0x000fc600078e0200 */
[----:B------:R-:W3:Y:S01]  /*0bc0*/  LDC R12, c[0x0][0x658] ;  /* 0x00019600ff0c7b82 */ /* 0x000ee20000000800 */
[----:B0-----:R-:W-:Y:S01]  /*0bd0*/  ISETP.NE.U32.AND P0, PT, R24, RZ, PT ;  /* 0x000000ff1800720c */ /* 0x001fe20003f05070 */
[----:B------:R-:W-:Y:S02]  /*0be0*/  IMAD.IADD R5, R9, 0x1, R5 ;  /* 0x0000000109057824 */ /* 0x000fe400078e0205 */
[----:B------:R-:W-:Y:S01]  /*0bf0*/  IMAD.MOV.U32 R9, RZ, RZ, -0x1 ;  /* 0xffffffffff097424 */ /* 0x000fe200078e00ff */
[----:B------:R-:W-:-:S03]  /*0c00*/  ISETP.NE.AND.EX P0, PT, R25, RZ, PT, P0 ;  /* 0x000000ff1900720c */ /* 0x000fc60003f05300 */
[----:B------:R-:W0:Y:S01]  /*0c10*/  LDC R15, c[0x0][0x600] ;  /* 0x00018000ff0f7b82 */ /* 0x000e220000000800 */
[-CC-:B-1----:R-:W-:Y:S02]  /*0c20*/  SHF.R.U64 R13, R8, R6.reuse, R5.reuse ;  /* 0x00000006080d7219 */ /* 0x182fe40000001205 */
[----:B------:R-:W-:-:S05]  /*0c30*/  SHF.R.U32.HI R0, RZ, R6, R5 ;  /* 0x00000006ff007219 */ /* 0x000fca0000011605 */
[----:B------:R-:W1:Y:S01]  /*0c40*/  LDC R14, c[0x0][0x648] ;  /* 0x00019200ff0e7b82 */ /* 0x000e620000000800 */
[-CC-:B--2---:R-:W-:Y:S02]  /*0c50*/  SHF.R.U64 R27, R13, R11.reuse, R0.reuse ;  /* 0x0000000b0d1b7219 */ /* 0x184fe40000001200 */
[----:B------:R-:W-:-:S05]  /*0c60*/  SHF.R.U32.HI R5, RZ, R11, R0 ;  /* 0x0000000bff057219 */ /* 0x000fca0000011600 */
[----:B------:R-:W2:Y:S01]  /*0c70*/  LDC R20, c[0x0][0x638] ;  /* 0x00018e00ff147b82 */ /* 0x000ea20000000800 */
[-CC-:B---3--:R-:W-:Y:S02]  /*0c80*/  SHF.R.U64 R28, R27, R12.reuse, R5.reuse ;  /* 0x0000000c1b1c7219 */ /* 0x188fe40000001205 */
[-C--:B------:R-:W-:Y:S02]  /*0c90*/  SHF.L.U32 R0, R9, R12.reuse, RZ ;  /* 0x0000000c09007219 */ /* 0x080fe400000006ff */
[----:B------:R-:W-:Y:S01]  /*0ca0*/  SHF.R.U32.HI R5, RZ, R12, R5 ;  /* 0x0000000cff057219 */ /* 0x000fe20000011605 */
[----:B------:R-:W-:Y:S01]  /*0cb0*/  IMAD.MOV.U32 R4, RZ, RZ, R28 ;  /* 0x000000ffff047224 */ /* 0x000fe200078e001c */
[----:B------:R-:W-:Y:S01]  /*0cc0*/  LOP3.LUT R10, RZ, R0, RZ, 0x33, !PT ;  /* 0x00000000ff0a7212 */ /* 0x000fe200078e33ff */
[----:B------:R-:W3:Y:S01]  /*0cd0*/  LDC R26, c[0x0][0x610] ;  /* 0x00018400ff1a7b82 */ /* 0x000ee20000000800 */
[----:B------:R-:W-:Y:S05]  /*0ce0*/  @!P0 BRA `(.L_x_10) ;  /* 0x0000000000288947 */ /* 0x000fea0003800000 */
[----:B------:R-:W4:Y:S02]  /*0cf0*/  LDC R9, c[0x0][0x64c] ;  /* 0x00019300ff097b82 */ /* 0x000f240000000800 */
[----:B----4-:R-:W-:-:S05]  /*0d00*/  IADD3 R9, P0, R28, R9, RZ ;  /* 0x000000091c097210 */ /* 0x010fca0007f1e0ff */
        /* <DEDUP_REMOVED lines=8> */
.L_x_10:
[----:B-1----:R-:W-:Y:S01]  /*0d90*/  SHF.R.U64 R4, R4, R14, R5 ;  /* 0x0000000e04047219 */ /* 0x002fe20000001205 */
[----:B0-----:R-:W-:Y:S01]  /*0da0*/  VIADD R6, R15, 0xffffffff ;  /* 0xffffffff0f067836 */ /* 0x001fe20000000000 */
[----:B------:R-:W-:Y:S02]  /*0db0*/  SHF.L.U32 R0, R21, R12, RZ ;  /* 0x0000000c15007219 */ /* 0x000fe400000006ff */
[----:B------:R-:W-:Y:S01]  /*0dc0*/  LOP3.LUT R5, R27, R10, RZ, 0xc0, !PT ;  /* 0x0000000a1b057212 */ /* 0x000fe200078ec0ff */
[----:B------:R-:W-:Y:S01]  /*0dd0*/  IMAD.MOV R7, RZ, RZ, -R4 ;  /* 0x000000ffff077224 */ /* 0x000fe200078e0a04 */
[----:B------:R-:W-:Y:S02]  /*0de0*/  SEL R3, R3, R30, !P1 ;  /* 0x0000001e03037207 */ /* 0x000fe40004800000 */
[----:B------:R-:W-:Y:S01]  /*0df0*/  LOP3.LUT R6, R13, R6, RZ, 0xc0, !PT ;  /* 0x000000060d067212 */ /* 0x000fe200078ec0ff */
[----:B------:R-:W-:Y:S02]  /*0e00*/  IMAD R4, R0, R4, R5 ;  /* 0x0000000400047224 */ /* 0x000fe400078e0205 */
[----:B--2---:R-:W-:-:S02]  /*0e10*/  IMAD R0, R7, R20, R28 ;  /* 0x0000001407007224 */ /* 0x004fc400078e021c */
[----:B---3--:R-:W-:Y:S02]  /*0e20*/  IMAD R3, R4, R26, R3 ;  /* 0x0000001a04037224 */ /* 0x008fe400078e0203 */
[----:B------:R-:W-:Y:S02]  /*0e30*/  IMAD.MOV.U32 R5, RZ, RZ, 0x1 ;  /* 0x00000001ff057424 */ /* 0x000fe400078e00ff */
[----:B------:R-:W-:-:S03]  /*0e40*/  IMAD R4, R0, R15, R6 ;  /* 0x0000000f00047224 */ /* 0x000fc600078e0206 */
[----:B------:R-:W-:Y:S02]  /*0e50*/  PRMT R0, R5, 0x7610, R0 ;  /* 0x0000761005007816 */ /* 0x000fe40000000000 */
[----:B------:R-:W-:Y:S02]  /*0e60*/  SEL R140, R4, R3, !P1 ;  /* 0x00000003048c7207 */ /* 0x000fe40004800000 */
[----:B------:R-:W-:-:S07]  /*0e70*/  SEL R139, R3, R4, !P1 ;  /* 0x00000004038b7207 */ /* 0x000fce0004800000 */
.L_x_8:
[----:B------:R-:W-:-:S08]  /*0e80*/  NOP ;  /* 0x0000000000007918 */ /* 0x000fd00000000000 */
[----:B------:R-:W0:Y:S02]  /*0e90*/  USETMAXREG.TRY_ALLOC.CTAPOOL UP0, 0xe8 ;  /* 0x000000e8000079c8 */ /* 0x000e240008000600 */
[----:B0-----:R-:W-:-:S13]  /*0ea0*/  PLOP3.LUT P0, PT, PT, PT, UP0, 0x80, 0x0 ;  /* 0x000000000000781c */ /* 0x001fda0003f0f008 */
[----:B------:R-:W-:Y:S05]  /*0eb0*/  @!P0 BRA `(.L_x_8) ;  /* 0xfffffffc00f08947 */ /* 0x000fea000383ffff */
[----:B------:R-:W-:Y:S01]  /*0ec0*/  ULDC.64 UR4, c[0x0][0x598] ;  /* 0x0001660000047ab9 */ /* 0x000fe20000000a00 */
[----:B------:R-:W-:Y:S01]  /*0ed0*/  ULDC.64 UR40, c[0x0][0x208] ;  /* 0x0000820000287ab9 */ /* 0x000fe20000000a00 */
[----:B------:R-:W-:-:S04]  /*0ee0*/  ISETP.NE.U32.AND P0, PT, RZ, UR4, PT ;  /* 0x00000004ff007c0c */ /* 0x000fc8000bf05070 */
[----:B------:R-:W-:-:S13]  /*0ef0*/  ISETP.NE.AND.EX P0, PT, RZ, UR5, PT, P0 ;  /* 0x00000005ff007c0c */ /* 0x000fda000bf05300 */
[----:B------:R-:W-:Y:S05]  /*0f00*/  @!P0 BRA `(.L_x_11) ;  /* 0x00000000001c8947 */ /* 0x000fea0003800000 */
[----:B------:R-:W0:Y:S02]  /*0f10*/  LDC.64 R4, c[0x0][0x598] ;  /* 0x00016600ff047b82 */ /* 0x000e240000000a00 */
[----:B0-----:R-:W2:Y:S02]  /*0f20*/  LDG.E.64 R4, desc[UR40][R4.64] ;  /* 0x0000002804047981 */ /* 0x001ea4000c1e1b00 */
[----:B--2---:R-:W-:-:S04]  /*0f30*/  ISETP.NE.U32.AND P0, PT, R4, RZ, PT ;  /* 0x000000ff0400720c */ /* 0x004fc80003f05070 */
[----:B------:R-:W-:-:S13]  /*0f40*/  ISETP.NE.AND.EX P0, PT, R5, RZ, PT, P0 ;  /* 0x000000ff0500720c */ /* 0x000fda0003f05300 */
[----:B------:R-:W-:Y:S05]  /*0f50*/  @!P0 BRA `(.L_x_11) ;  /* 0x0000000000088947 */ /* 0x000fea0003800000 */
[----:B------:R0:W5:Y:S01]  /*0f60*/  LD.E R136, desc[UR40][R4.64] ;  /* 0x0000002804887980 */ /* 0x000162000c101900 */
[----:B------:R-:W-:Y:S05]  /*0f70*/  BRA `(.L_x_12) ;  /* 0x0000000000247947 */ /* 0x000fea0003800000 */
.L_x_11:
[----:B------:R-:W-:Y:S02]  /*0f80*/  ULDC.64 UR4, c[0x0][0x588] ;  /* 0x0001620000047ab9 */ /* 0x000fe40000000a00 */
[----:B------:R-:W-:-:S04]  /*0f90*/  ISETP.NE.U32.AND P0, PT, RZ, UR4, PT ;  /* 0x00000004ff007c0c */ /* 0x000fc8000bf05070 */
[----:B------:R-:W-:-:S13]  /*0fa0*/  ISETP.NE.AND.EX P0, PT, RZ, UR5, PT, P0 ;  /* 0x00000005ff007c0c */ /* 0x000fda000bf05300 */
[----:B------:R-:W-:Y:S05]  /*0fb0*/  @!P0 BRA `(.L_x_13) ;  /* 0x00000000000c8947 */ /* 0x000fea0003800000 */
[----:B------:R-:W0:Y:S02]  /*0fc0*/  LDC.64 R4, c[0x0][0x588] ;  /* 0x00016200ff047b82 */ /* 0x000e240000000a00 */
[----:B0-----:R1:W5:Y:S01]  /*0fd0*/  LDG.E R136, desc[UR40][R4.64] ;  /* 0x0000002804887981 */ /* 0x001362000c1e1900 */
[----:B------:R-:W-:Y:S05]  /*0fe0*/  BRA `(.L_x_12) ;  /* 0x0000000000087947 */ /* 0x000fea0003800000 */
.L_x_13:
[----:B------:R-:W-:Y:S02]  /*0ff0*/  ULDC UR4, c[0x0][0x580] ;  /* 0x0001600000047ab9 */ /* 0x000fe40000000800 */
[----:B------:R-:W-:-:S07]  /*1000*/  IMAD.U32 R136, RZ, RZ, UR4 ;  /* 0x00000004ff887e24 */ /* 0x000fce000f8e00ff */
.L_x_12:
[----:B------:R-:W-:Y:S02]  /*1010*/  ULDC.64 UR4, c[0x0][0x5a0] ;  /* 0x0001680000047ab9 */ /* 0x000fe40000000a00 */
[----:B------:R-:W-:-:S04]  /*1020*/  ISETP.NE.U32.AND P0, PT, RZ, UR4, PT ;  /* 0x00000004ff007c0c */ /* 0x000fc8000bf05070 */
[----:B------:R-:W-:-:S13]  /*1030*/  ISETP.NE.AND.EX P0, PT, RZ, UR5, PT, P0 ;  /* 0x00000005ff007c0c */ /* 0x000fda000bf05300 */
[----:B------:R-:W-:Y:S05]  /*1040*/  @!P0 BRA `(.L_x_14) ;  /* 0x00000000001c8947 */ /* 0x000fea0003800000 */
[----:B01----:R-:W0:Y:S02]  /*1050*/  LDC.64 R4, c[0x0][0x5a0] ;  /* 0x00016800ff047b82 */ /* 0x003e240000000a00 */
[----:B0-----:R-:W2:Y:S02]  /*1060*/  LDG.E.64 R4, desc[UR40][R4.64] ;  /* 0x0000002804047981 */ /* 0x001ea4000c1e1b00 */
[----:B--2---:R-:W-:-:S04]  /*1070*/  ISETP.NE.U32.AND P0, PT, R4, RZ, PT ;  /* 0x000000ff0400720c */ /* 0x004fc80003f05070 */
[----:B------:R-:W-:-:S13]  /*1080*/  ISETP.NE.AND.EX P0, PT, R5, RZ, PT, P0 ;  /* 0x000000ff0500720c */ /* 0x000fda0003f05300 */
[----:B------:R-:W-:Y:S05]  /*1090*/  @!P0 BRA `(.L_x_14) ;  /* 0x0000000000088947 */ /* 0x000fea0003800000 */
[----:B------:R0:W5:Y:S01]  /*10a0*/  LD.E R138, desc[UR40][R4.64] ;  /* 0x00000028048a7980 */ /* 0x000162000c101900 */
[----:B------:R-:W-:Y:S05]  /*10b0*/  BRA `(.L_x_15) ;  /* 0x0000000000247947 */ /* 0x000fea0003800000 */
.L_x_14:
[----:B------:R-:W-:Y:S02]  /*10c0*/  ULDC.64 UR4, c[0x0][0x590] ;  /* 0x0001640000047ab9 */ /* 0x000fe40000000a00 */
[----:B------:R-:W-:-:S04]  /*10d0*/  ISETP.NE.U32.AND P0, PT, RZ, UR4, PT ;  /* 0x00000004ff007c0c */ /* 0x000fc8000bf05070 */
[----:B------:R-:W-:-:S13]  /*10e0*/  ISETP.NE.AND.EX P0, PT, RZ, UR5, PT, P0 ;  /* 0x00000005ff007c0c */ /* 0x000fda000bf05300 */
[----:B------:R-:W-:Y:S05]  /*10f0*/  @!P0 BRA `(.L_x_16) ;  /* 0x00000000000c8947 */ /* 0x000fea0003800000 */
[----:B01----:R-:W0:Y:S02]  /*1100*/  LDC.64 R4, c[0x0][0x590] ;  /* 0x00016400ff047b82 */ /* 0x003e240000000a00 */
[----:B0-----:R1:W5:Y:S01]  /*1110*/  LDG.E R138, desc[UR40][R4.64] ;  /* 0x00000028048a7981 */ /* 0x001362000c1e1900 */
[----:B------:R-:W-:Y:S05]  /*1120*/  BRA `(.L_x_15) ;  /* 0x0000000000087947 */ /* 0x000fea0003800000 */
.L_x_16:
[----:B------:R-:W-:Y:S02]  /*1130*/  ULDC UR4, c[0x0][0x584] ;  /* 0x0001610000047ab9 */ /* 0x000fe40000000800 */
[----:B------:R-:W-:-:S07]  /*1140*/  IMAD.U32 R138, RZ, RZ, UR4 ;  /* 0x00000004ff8a7e24 */ /* 0x000fce000f8e00ff */
.L_x_15:
[----:B------:R-:W-:-:S13]  /*1150*/  LOP3.LUT P0, RZ, R0, 0xff, RZ, 0xc0, !PT ;  /* 0x000000ff00ff7812 */ /* 0x000fda000780c0ff */
[----:B------:R-:W-:Y:S05]  /*1160*/  @!P0 EXIT ;  /* 0x000000000000894d */ /* 0x000fea0003800000 */
[----:B------:R-:W-:Y:S01]  /*1170*/  ULDC UR4, c[0x0][0x28c] ;  /* 0x0000a30000047ab9 */ /* 0x000fe20000000800 */
[----:B------:R-:W-:Y:S01]  /*1180*/  LOP3.LUT R150, R19, 0x1, RZ, 0xfc, !PT ;  /* 0x0000000113967812 */ /* 0x000fe200078efcff */
[----:B------:R-:W-:Y:S01]  /*1190*/  UIADD3 UR4, UR4, 0x3f, URZ ;  /* 0x0000003f04047890 */ /* 0x000fe2000fffe03f */
[----:B------:R-:W-:Y:S01]  /*11a0*/  UMOV UR36, URZ ;  /* 0x0000003f00247c82 */ /* 0x000fe20008000000 */
[----:B------:R-:W-:Y:S02]  /*11b0*/  UMOV UR37, URZ ;  /* 0x0000003f00257c82 */ /* 0x000fe40008000000 */
[----:B------:R-:W-:-:S04]  /*11c0*/  USHF.R.S32.HI UR5, URZ, 0x1f, UR4 ;  /* 0x0000001f3f057899 */ /* 0x000fc80008011404 */
[----:B------:R-:W-:-:S04]  /*11d0*/  ULEA.HI UR5, UR5, UR4, URZ, 0x6 ;  /* 0x0000000405057291 */ /* 0x000fc8000f8f303f */
[----:B------:R-:W-:-:S12]  /*11e0*/  USHF.R.S32.HI UR38, URZ, 0x6, UR5 ;  /* 0x000000063f267899 */ /* 0x000fd80008011405 */
.L_x_256:
[----:B------:R-:W-:Y:S01]  /*11f0*/  LOP3.LUT R0, R18, 0x80, RZ, 0xc0, !PT ;  /* 0x0000008012007812 */ /* 0x000fe200078ec0ff */
[----:B--2---:R-:W2:Y:S01]  /*1200*/  S2UR UR6, SR_CgaCtaId ;  /* 0x00000000000679c3 */ /* 0x004ea20000008800 */
[----:B------:R-:W-:Y:S02]  /*1210*/  UMOV UR39, 0x400 ;  /* 0x0000040000277882 */ /* 0x000fe40000000000 */
[----:B------:R-:W-:-:S06]  /*1220*/  SHF.R.U32.HI R0, RZ, 0x7, R0 ;  /* 0x00000007ff007819 */ /* 0x000fcc0000011600 */
[----:B---3--:R-:W3:Y:S01]  /*1230*/  SHFL.IDX PT, R0, R0, RZ, 0x1f ;  /* 0x00001fff00007589 */ /* 0x008ee200000e0000 */
[----:B--2---:R-:W-:Y:S01]  /*1240*/  ULEA UR39, UR6, UR39, 0x18 ;  /* 0x0000002706277291 */ /* 0x004fe2000f8ec03f */
[----:B---3--:R-:W-:-:S13]  /*1250*/  R2UR UR4, R0 ;  /* 0x00000000000472ca */ /* 0x008fda00000e0000 */
[----:B------:R-:W-:-:S04]  /*1260*/  ULEA.HI UR5, UR4, UR4, URZ, 0x1 ;  /* 0x0000000404057291 */ /* 0x000fc8000f8f083f */
[----:B------:R-:W-:-:S04]  /*1270*/  ULOP3.LUT UR5, UR5, 0x7fffe, URZ, 0xc0, !UPT ;  /* 0x0007fffe05057892 */ /* 0x000fc8000f8ec03f */
[----:B------:R-:W-:-:S03]  /*1280*/  UIADD3 UR5, UR4, -UR5, URZ ;  /* 0x8000000504057290 */ /* 0x000fc6000fffe03f */
[----:B------:R-:W-:Y:S01]  /*1290*/  ULDC UR4, c[0x0][0x28c] ;  /* 0x0000a30000047ab9 */ /* 0x000fe20000000800 */
[----:B------:R-:W-:Y:S01]  /*12a0*/  ULEA UR5, UR5, UR39, 0xd ;  /* 0x0000002705057291 */ /* 0x000fe2000f8e683f */
[----:B------:R-:W-:-:S03]  /*12b0*/  ISETP.LT.AND P0, PT, RZ, UR4, PT ;  /* 0x00000004ff007c0c */ /* 0x000fc6000bf01270 */
[----:B------:R-:W-:-:S04]  /*12c0*/  UIADD3 UR5, UR5, 0x100, URZ ;  /* 0x0000010005057890 */ /* 0x000fc8000fffe03f */
[----:B------:R-:W-:-:S04]  /*12d0*/  USHF.R.U32.HI UR5, URZ, 0x4, UR5 ;  /* 0x000000043f057899 */ /* 0x000fc80008011605 */
[----:B------:R-:W-:Y:S02]  /*12e0*/  ULOP3.LUT UR42, UR5, 0x3fff, URZ, 0xc0, !UPT ;  /* 0x00003fff052a7892 */ /* 0x000fe4000f8ec03f */
[----:B-1--45:R-:W-:Y:S10]  /*12f0*/  @P0 BRA `(.L_x_17) ;  /* 0x0000000000400947 */ /* 0x032ff40003800000 */
[----:B------:R-:W-:Y:S01]  /*1300*/  MOV R0, 0x0 ;  /* 0x0000000000007802 */ /* 0x000fe20000000f00 */
[----:B------:R-:W-:Y:S01]  /*1310*/  ULDC.64 UR4, c[0x4][0x68] ;  /* 0x01001a0000047ab9 */ /* 0x000fe20000000a00 */
[----:B------:R-:W-:Y:S01]  /*1320*/  ULDC.64 UR6, c[0x4][0x8] ;  /* 0x0100020000067ab9 */ /* 0x000fe20000000a00 */
[----:B01----:R-:W-:Y:S01]  /*1330*/  IMAD.U32 R4, RZ, RZ, UR4 ;  /* 0x00000004ff047e24 */ /* 0x003fe2000f8e00ff */
[----:B------:R0:W1:Y:S01]  /*1340*/  LDC.64 R14, c[0x4][R0] ;  /* 0x01000000000e7b82 */ /* 0x0000620000000a00 */
[----:B------:R-:W-:Y:S01]  /*1350*/  IMAD.U32 R5, RZ, RZ, UR5 ;  /* 0x00000005ff057e24 */ /* 0x000fe2000f8e00ff */
[----:B------:R-:W-:Y:S01]  /*1360*/  ULDC.64 UR4, c[0x4][0x70] ;  /* 0x01001c0000047ab9 */ /* 0x000fe20000000a00 */
[----:B------:R-:W-:Y:S02]  /*1370*/  IMAD.U32 R10, RZ, RZ, UR6 ;  /* 0x00000006ff0a7e24 */ /* 0x000fe4000f8e00ff */
[----:B------:R-:W-:Y:S02]  /*1380*/  IMAD.U32 R6, RZ, RZ, UR4 ;  /* 0x00000004ff067e24 */ /* 0x000fe4000f8e00ff */
[----:B------:R-:W-:-:S02]  /*1390*/  IMAD.U32 R7, RZ, RZ, UR5 ;  /* 0x00000005ff077e24 */ /* 0x000fc4000f8e00ff */
[----:B------:R-:W-:Y:S02]  /*13a0*/  IMAD.U32 R11, RZ, RZ, UR7 ;  /* 0x00000007ff0b7e24 */ /* 0x000fe4000f8e00ff */
[----:B------:R-:W-:Y:S02]  /*13b0*/  IMAD.MOV.U32 R8, RZ, RZ, 0x1e1 ;  /* 0x000001e1ff087424 */ /* 0x000fe400078e00ff */
[----:B------:R-:W-:Y:S02]  /*13c0*/  IMAD.MOV.U32 R12, RZ, RZ, 0x1 ;  /* 0x00000001ff0c7424 */ /* 0x000fe400078e00ff */
[----:B0-----:R-:W-:-:S07]  /*13d0*/  IMAD.MOV.U32 R13, RZ, RZ, RZ ;  /* 0x000000ffff0d7224 */ /* 0x001fce00078e00ff */
[----:B------:R-:W-:-:S07]  /*13e0*/  LEPC R20, `(.L_x_17) ;  /* 0x000000001014794e */ /* 0x000fce0000000000 */
[----:B-1---5:R-:W-:Y:S05]  /*13f0*/  CALL.ABS.NOINC R14 ;  /* 0x000000000e007343 */ /* 0x022fea0003c00000 */
.L_x_17:
[----:B------:R-:W-:-:S13]  /*1400*/  ISETP.NE.AND P0, PT, R150, 0x3, PT ;  /* 0x000000039600780c */ /* 0x000fda0003f05270 */
[----:B------:R-:W-:Y:S05]  /*1410*/  @!P0 BRA `(.L_x_18) ;  /* 0x0000000000048947 */ /* 0x000fea0003800000 */
[----:B------:R-:W-:Y:S01]  /*1420*/  BPT.TRAP 0x1 ;  /* 0x000000040000795c */ /* 0x000fe20000300000 */
.L_x_18:
[----:B------:R-:W-:Y:S02]  /*1430*/  IMAD.U32 R3, RZ, RZ, UR37 ;  /* 0x00000025ff037e24 */ /* 0x000fe4000f8e00ff */
[----:B------:R-:W-:-:S03]  /*1440*/  IMAD.U32 R0, RZ, RZ, UR36 ;  /* 0x00000024ff007e24 */ /* 0x000fc6000f8e00ff */
[----:B------:R-:W-:Y:S02]  /*1450*/  LEA R3, R3, UR39, 0x3 ;  /* 0x0000002703037c11 */ /* 0x000fe4000f8e18ff */
[----:B------:R-:W-:-:S04]  /*1460*/  SHF.L.U32 R0, R0, 0x1f, RZ ;  /* 0x0000001f00007819 */ /* 0x000fc800000006ff */
[----:B------:R2:W3:Y:S01]  /*1470*/  SYNCS.PHASECHK.TRANS64.TRYWAIT P1, [R3+URZ], R0 ;  /* 0x00000000030075a7 */ /* 0x0004e2000802017f */
[----:B------:R-:W-:Y:S05]  /*1480*/  @!P0 BRA `(.L_x_19) ;  /* 0x0000000000048947 */ /* 0x000fea0003800000 */
[----:B------:R-:W-:Y:S01]  /*1490*/  BPT.TRAP 0x1 ;  /* 0x000000040000795c */ /* 0x000fe20000300000 */
.L_x_19:
[----:B---3--:R-:W-:Y:S05]  /*14a0*/  @P1 BRA `(.L_x_20) ;  /* 0x0000000000081947 */ /* 0x008fea0003800000 */
[----:B------:R-:W3:Y:S02]  /*14b0*/  SYNCS.PHASECHK.TRANS64.TRYWAIT P1, [R3+URZ], R0 ;  /* 0x00000000030075a7 */ /* 0x000ee4000802017f */
[----:B---3--:R-:W-:Y:S05]  /*14c0*/  @!P1 BRA `(.L_x_21) ;  /* 0x000000b800e49947 */ /* 0x008fea0003800000 */
.L_x_20:
[----:B------:R-:W-:-:S04]  /*14d0*/  UISETP.LT.AND UP0, UPT, UR38, 0x1, UPT ;  /* 0x000000012600788c */ /* 0x000fc8000bf01270 */
[----:B------:R-:W-:-:S06]  /*14e0*/  USEL UR4, UR38, 0x1, UP0 ;  /* 0x0000000126047887 */ /* 0x000fcc0008000000 */
[----:B--23--:R-:W-:Y:S01]  /*14f0*/  IMAD.U32 R0, RZ, RZ, UR4 ;  /* 0x00000004ff007e24 */ /* 0x00cfe2000f8e00ff */
[----:B------:R-:W-:Y:S05]  /*1500*/  WARPSYNC.ALL ;  /* 0x0000000000007948 */ /* 0x000fea0003800000 */
[----:B------:R-:W-:-:S04]  /*1510*/  IADD3 R0, -R0, UR38, RZ ;  /* 0x0000002600007c10 */ /* 0x000fc8000fffe1ff */
[----:B------:R-:W-:Y:S01]  /*1520*/  ISETP.GE.AND P1, PT, R0, 0x1, PT ;  /* 0x000000010000780c */ /* 0x000fe20003f26270 */
[----:B------:R-:W-:Y:S01]  /*1530*/  UIADD3 UR4, UR39, 0x20100, URZ ;  /* 0x0002010027047890 */ /* 0x000fe2000fffe03f */
[----:B------:R-:W-:Y:S01]  /*1540*/  WARPGROUP.ARRIVE ;  /* 0x00000000000079c5 */ /* 0x000fe20000000000 */
[----:B------:R-:W-:Y:S01]  /*1550*/  UMOV UR9, 0x40000040 ;  /* 0x4000004000097882 */ /* 0x000fe20000000000 */
[----:B------:R-:W-:Y:S01]  /*1560*/  UMOV UR11, 0x40000040 ;  /* 0x40000040000b7882 */ /* 0x000fe20000000000 */
[----:B------:R-:W-:Y:S01]  /*1570*/  USHF.R.U32.HI UR4, URZ, 0x4, UR4 ;  /* 0x000000043f047899 */ /* 0x000fe20008011604 */
[----:B------:R-:W-:Y:S01]  /*1580*/  UMOV UR17, UR9 ;  /* 0x0000000900117c82 */ /* 0x000fe20008000000 */
[----:B------:R-:W-:Y:S02]  /*1590*/  UMOV UR19, 0x40000040 ;  /* 0x4000004000137882 */ /* 0x000fe40000000000 */
[----:B------:R-:W-:Y:S02]  /*15a0*/  ULOP3.LUT UR5, UR4, 0x3fff, URZ, 0xc0, !UPT ;  /* 0x00003fff04057892 */ /* 0x000fe4000f8ec03f */
[----:B------:R-:W-:-:S02]  /*15b0*/  ULOP3.LUT UR4, UR42, 0x10000, URZ, 0xfc, !UPT ;  /* 0x000100002a047892 */ /* 0x000fc4000f8efc3f */
[----:B------:R-:W-:Y:S02]  /*15c0*/  ULOP3.LUT UR5, UR5, 0x10000, URZ, 0xfc, !UPT ;  /* 0x0001000005057892 */ /* 0x000fe4000f8efc3f */
[----:B------:R-:W-:Y:S02]  /*15d0*/  ULEA UR7, UR37, UR4, 0xb ;  /* 0x0000000425077291 */ /* 0x000fe4000f8e583f */
[----:B------:R-:W-:Y:S01]  /*15e0*/  UIMAD UR6, UR37, 0x380, UR5 ;  /* 0x00000380250678a4 */ /* 0x000fe2000f8e0205 */
[----:B------:R-:W-:Y:S01]  /*15f0*/  UMOV UR13, UR9 ;  /* 0x00000009000d7c82 */ /* 0x000fe20008000000 */
[----:B------:R-:W-:Y:S02]  /*1600*/  UMOV UR15, 0x40000040 ;  /* 0x40000040000f7882 */ /* 0x000fe40000000000 */
[----:B------:R-:W-:Y:S01]  /*1610*/  UIADD3 UR18, UR6, 0x80, URZ ;  /* 0x0000008006127890 */ /* 0x000fe2000fffe03f */
[----:B------:R-:W-:Y:S02]  /*1620*/  UMOV UR8, UR7 ;  /* 0x0000000700087c82 */ /* 0x000fe40008000000 */
[----:B------:R-:W-:Y:S01]  /*1630*/  UMOV UR10, UR6 ;  /* 0x00000006000a7c82 */ /* 0x000fe20008000000 */
[----:B------:R-:W-:Y:S01]  /*1640*/  UMOV UR16, UR8 ;  /* 0x0000000800107c82 */ /* 0x000fe20008000000 */
[----:B------:R-:W-:Y:S01]  /*1650*/  HGMMA.64x16x16.F32 R128, gdesc[UR8], RZ, !UPT, gsb0 ;  /* 0x00200000088079f0 */ /* 0x000fe2000c0008ff */
[----:B------:R-:W-:Y:S01]  /*1660*/  UIADD3 UR14, UR6, 0x100, URZ ;  /* 0x00000100060e7890 */ /* 0x000fe2000fffe03f */
[----:B------:R-:W-:Y:S01]  /*1670*/  UMOV UR12, UR8 ;  /* 0x00000008000c7c82 */ /* 0x000fe20008000000 */
[----:B------:R-:W-:Y:S01]  /*1680*/  UIADD3 UR22, UR6, 0x180, URZ ;  /* 0x0000018006167890 */ /* 0x000fe2000fffe03f */
[----:B------:R-:W-:Y:S01]  /*1690*/  UMOV UR20, UR8 ;  /* 0x0000000800147c82 */ /* 0x000fe20008000000 */
[----:B------:R-:W-:Y:S01]  /*16a0*/  UMOV UR21, UR9 ;  /* 0x0000000900157c82 */ /* 0x000fe20008000000 */
[----:B------:R-:W-:Y:S01]  /*16b0*/  UMOV UR23, 0x40000040 ;  /* 0x4000004000177882 */ /* 0x000fe20000000000 */
        /* <DEDUP_REMOVED lines=13> */
[----:B------:R-:W-:Y:S01]  /*1790*/  UMOV UR9, 0x40000040 ;  /* 0x4000004000097882 */ /* 0x000fe20000000000 */
[----:B------:R-:W-:-:S02]  /*17a0*/  WARPGROUP.DEPBAR.LE gsb0, 0x0 ;  /* 0x00008000000079c5 */ /* 0x000fc40000010000 */
[----:B------:R-:W-:-:S06]  /*17b0*/  WARPGROUP.ARRIVE ;  /* 0x00000000000079c5 */ /* 0x000fcc0000000000 */
[----:B------:R-:W-:Y:S03]  /*17c0*/  HGMMA.64x16x16.F32 R112, gdesc[UR16], RZ, !UPT, gsb0 ;  /* 0x00200000107079f0 */ /* 0x000fe6000c0008ff */
[----:B------:R-:W-:Y:S02]  /*17d0*/  WARPGROUP.DEPBAR.LE gsb0, 0x0 ;  /* 0x00008000000079c5 */ /* 0x000fe40000010000 */
[----:B------:R-:W-:-:S06]  /*17e0*/  WARPGROUP.ARRIVE ;  /* 0x00000000000079c5 */ /* 0x000fcc0000000000 */
[----:B------:R-:W-:Y:S01]  /*17f0*/  HGMMA.64x16x16.F32 R96, gdesc[UR12], RZ, !UPT, gsb0 ;  /* 0x002000000c6079f0 */ /* 0x000fe2000c0008ff */
[----:B------:R-:W-:-:S07]  /*1800*/  UIADD3 UR12, UR7, 0x2, URZ ;  /* 0x00000002070c7890 */ /* 0x000fce000fffe03f */
[----:B------:R-:W-:Y:S01]  /*1810*/  UMOV UR8, UR12 ;  /* 0x0000000c00087c82 */ /* 0x000fe20008000000 */
[----:B------:R-:W-:Y:S02]  /*1820*/  WARPGROUP.DEPBAR.LE gsb0, 0x0 ;  /* 0x00008000000079c5 */ /* 0x000fe40000010000 */
[----:B------:R-:W-:-:S06]  /*1830*/  WARPGROUP.ARRIVE ;  /* 0x00000000000079c5 */ /* 0x000fcc0000000000 */
[----:B------:R-:W-:Y:S03]  /*1840*/  HGMMA.64x16x16.F32 R80, gdesc[UR20], RZ, !UPT, gsb0 ;  /* 0x00200000145079f0 */ /* 0x000fe6000c0008ff */
        /* <DEDUP_REMOVED lines=8> */
[----:B------:R-:W-:Y:S01]  /*18d0*/  HGMMA.64x16x16.F32 R32, gdesc[UR28], RZ, !UPT, gsb0 ;  /* 0x002000001c2079f0 */ /* 0x000fe2000c0008ff */
[----:B------:R-:W-:Y:S01]  /*18e0*/  UMOV UR28, UR42 ;  /* 0x0000002a001c7c82 */ /* 0x000fe20008000000 */
[----:B------:R-:W-:Y:S01]  /*18f0*/  UMOV UR29, 0x40000040 ;  /* 0x40000040001d7882 */ /* 0x000fe20000000000 */
[----:B------:R-:W-:Y:S01]  /*1900*/  UMOV UR32, UR28 ;  /* 0x0000001c00207c82 */ /* 0x000fe20008000000 */
        /* <DEDUP_REMOVED lines=9> */
[----:B------:R-:W-:-:S02]  /*19a0*/  WARPGROUP.DEPBAR.LE gsb0, 0x0 ;  /* 0x00008000000079c5 */ /* 0x000fc40000010000 */
[----:B------:R-:W-:-:S06]  /*19b0*/  WARPGROUP.ARRIVE ;  /* 0x00000000000079c5 */ /* 0x000fcc0000000000 */
[----:B------:R-:W-:Y:S01]  /*19c0*/  HGMMA.64x16x16.F32 R24, gdesc[UR28], RZ, !UPT, gsb0 ;  /* 0x002000001c1879f0 */ /* 0x000fe2000c0008ff */
[----:B------:R-:W-:Y:S01]  /*19d0*/  UMOV UR30, UR10 ;  /* 0x0000000a001e7c82 */ /* 0x000fe20008000000 */
[----:B------:R-:W-:Y:S01]  /*19e0*/  UMOV UR31, UR11 ;  /* 0x0000000b001f7c82 */ /* 0x000fe20008000000 */
[----:B------:R-:W-:Y:S01]  /*19f0*/  UMOV UR11, 0x40000040 ;  /* 0x40000040000b7882 */ /* 0x000fe20000000000 */
[----:B------:R-:W-:Y:S02]  /*1a00*/  WARPGROUP.DEPBAR.LE gsb0, 0x0 ;  /* 0x00008000000079c5 */ /* 0x000fe40000010000 */
[----:B------:R-:W-:-:S06]  /*1a10*/  WARPGROUP.ARRIVE ;  /* 0x00000000000079c5 */ /* 0x000fcc0000000000 */
[----:B------:R-:W-:Y:S01]  /*1a20*/  HGMMA.64x16x16.F32 R40, gdesc[UR32], RZ, !UPT, gsb0 ;  /* 0x00200000202879f0 */ /* 0x000fe2000c0008ff */
[----:B------:R-:W-:Y:S01]  /*1a30*/  UIADD3 UR34, UR6, 0x202, URZ ;  /* 0x0000020206227890 */ /* 0x000fe2000fffe03f */
        /* <DEDUP_REMOVED lines=23> */
[----:B------:R-:W-:-:S04]  /*1bb0*/  UMOV UR15, 0x40000040 ;  /* 0x40000040000f7882 */ /* 0x000fc80000000000 */
[----:B------:R-:W-:Y:S01]  /*1bc0*/  UMOV UR10, UR14 ;  /* 0x0000000e000a7c82 */ /* 0x000fe20008000000 */
[----:B------:R-:W-:Y:S01]  /*1bd0*/  UIADD3 UR14, UR6, 0x182, URZ ;  /* 0x00000182060e7890 */ /* 0x000fe2000fffe03f */
        /* <DEDUP_REMOVED lines=16> */
[----:B------:R-:W-:Y:S03]  /*1ce0*/  HGMMA.64x16x16.F32 R128, gdesc[UR8], R128, gsb0 ;  /* 0x00200000088079f0 */ /* 0x000fe60008000880 */
        /* <DEDUP_REMOVED lines=8> */
[----:B------:R-:W-:Y:S01]  /*1d70*/  HGMMA.64x16x16.F32 R80, gdesc[UR12], R80, gsb0 ;  /* 0x002000000c5079f0 */ /* 0x000fe20008000850 */
[----:B------:R-:W-:Y:S02]  /*1d80*/  UIADD3 UR12, UR7, 0x402, URZ ;  /* 0x00000402070c7890 */ /* 0x000fe4000fffe03f */
        /* <DEDUP_REMOVED lines=25> */
[----:B------:R-:W-:Y:S01]  /*1f20*/  HGMMA.64x16x16.F32 R24, gdesc[UR28], R24, gsb0 ;  /* 0x002000001c1879f0 */ /* 0x000fe20008000818 */
[----:B------:R-:W-:Y:S01]  /*1f30*/  UIADD3 UR30, UR6, 0x284, URZ ;  /* 0x00000284061e7890 */ /* 0x000fe2000fffe03f */
[----:B------:R-:W-:Y:S01]  /*1f40*/  UMOV UR31, 0x40000040 ;  /* 0x40000040001f7882 */ /* 0x000fe20000000000 */
[----:B------:R-:W-:Y:S02]  /*1f50*/  WARPGROUP.DEPBAR.LE gsb0, 0x0 ;  /* 0x00008000000079c5 */ /* 0x000fe40000010000 */
        /* <DEDUP_REMOVED lines=12> */
[----:B------:R-:W-:Y:S02]  /*2020*/  UIADD3 UR12, UR7, 0x4, URZ ;  /* 0x00000004070c7890 */ /* 0x000fe4000fffe03f */
[----:B------:R-:W-:Y:S01]  /*2030*/  UIADD3 UR14, UR6, 0x84, URZ ;  /* 0x00000084060e7890 */ /* 0x000fe2000fffe03f */
[----:B------:R-:W-:Y:S01]  /*2040*/  UMOV UR15, 0x40000040 ;  /* 0x40000040000f7882 */ /* 0x000fe20000000000 */
[----:B------:R-:W-:Y:S02]  /*2050*/  WARPGROUP.DEPBAR.LE gsb0, 0x0 ;  /* 0x00008000000079c5 */ /* 0x000fe40000010000 */
[----:B------:R-:W-:-:S06]  /*2060*/  WARPGROUP.ARRIVE ;  /* 0x00000000000079c5 */ /* 0x000fcc0000000000 */
[----:B------:R-:W-:Y:S01]  /*2070*/  HGMMA.64x16x16.F32 R88, gdesc[UR20], R88, gsb0 ;  /* 0x00200000145879f0 */ /* 0x000fe20008000858 */
[----:B------:R-:W-:Y:S01]  /*2080*/  UIADD3 UR22, UR6, 0x4, URZ ;  /* 0x0000000406167890 */ /* 0x000fe2000fffe03f */
[----:B------:R-:W-:Y:S01]  /*2090*/  UMOV UR20, UR12 ;  /* 0x0000000c00147c82 */ /* 0x000fe20008000000 */
[----:B------:R-:W-:Y:S01]  /*20a0*/  UMOV UR21, 0x40000040 ;  /* 0x4000004000157882 */ /* 0x000fe20000000000 */
        /* <DEDUP_REMOVED lines=13> */
[----:B------:R-:W-:Y:S01]  /*2180*/  UMOV UR24, UR20 ;  /* 0x0000001400187c82 */ /* 0x000fe20008000000 */
[----:B------:R-:W-:Y:S01]  /*2190*/  UMOV UR25, UR21 ;  /* 0x0000001500197c82 */ /* 0x000fe20008000000 */
[----:B------:R-:W-:Y:S01]  /*21a0*/  UMOV UR27, 0x40000040 ;  /* 0x40000040001b7882 */ /* 0x000fe20000000000 */
[----:B------:R-:W-:Y:S02]  /*21b0*/  WARPGROUP.DEPBAR.LE gsb0, 0x0 ;  /* 0x00008000000079c5 */ /* 0x000fe40000010000 */
        /* <DEDUP_REMOVED lines=11> */
[----:B------:R-:W-:Y:S01]  /*2270*/  HGMMA.64x16x16.F32 R112, gdesc[UR12], R112, gsb0 ;  /* 0x002000000c7079f0 */ /* 0x000fe20008000870 */
[----:B------:R-:W-:Y:S01]  /*2280*/  UIADD3 UR12, UR7, 0x6, URZ ;  /* 0x00000006070c7890 */ /* 0x000fe2000fffe03f */
[----:B------:R-:W-:Y:S01]  /*2290*/  UMOV UR13, 0x40000040 ;  /* 0x40000040000d7882 */ /* 0x000fe20000000000 */
[----:B------:R-:W-:Y:S02]  /*22a0*/  WARPGROUP.DEPBAR.LE gsb0, 0x0 ;  /* 0x00008000000079c5 */ /* 0x000fe40000010000 */
[----:B------:R-:W-:-:S06]  /*22b0*/  WARPGROUP.ARRIVE ;  /* 0x00000000000079c5 */ /* 0x000fcc0000000000 */
[----:B------:R-:W-:Y:S03]  /*22c0*/  HGMMA.64x16x16.F32 R96, gdesc[UR24], R96, gsb0 ;  /* 0x00200000186079f0 */ /* 0x000fe60008000860 */
[----:B------:R-:W-:Y:S02]  /*22d0*/  WARPGROUP.DEPBAR.LE gsb0, 0x0 ;  /* 0x00008000000079c5 */ /* 0x000fe40000010000 */
[----:B------:R-:W-:-:S06]  /*22e0*/  WARPGROUP.ARRIVE ;  /* 0x00000000000079c5 */ /* 0x000fcc0000000000 */
[----:B------:R-:W-:Y:S01]  /*22f0*/  HGMMA.64x16x16.F32 R80, gdesc[UR8], R80, gsb0 ;  /* 0x00200000085079f0 */ /* 0x000fe20008000850 */
[----:B------:R-:W-:Y:S02]  /*2300*/  UIADD3 UR8, UR7, 0x404, URZ ;  /* 0x0000040407087890 */ /* 0x000fe4000fffe03f */
[----:B------:R-:W-:Y:S01]  /*2310*/  UIADD3 UR7, UR7, 0x406, URZ ;  /* 0x0000040607077890 */ /* 0x000fe2000fffe03f */
        /* <DEDUP_REMOVED lines=24> */
[----:B------:R-:W-:Y:S01]  /*24a0*/  UMOV UR34, UR14 ;  /* 0x0000000e00227c82 */ /* 0x000fe20008000000 */
[----:B------:R-:W-:Y:S01]  /*24b0*/  UMOV UR35, UR15 ;  /* 0x0000000f00237c82 */ /* 0x000fe20008000000 */
[----:B------:R-:W-:Y:S01]  /*24c0*/  UIADD3 UR14, UR6, 0x6, URZ ;  /* 0x00000006060e7890 */ /* 0x000fe2000fffe03f */
        /* <DEDUP_REMOVED lines=100> */
[----:B------:R-:W-:Y:S05]  /*2b10*/  @!P1 BRA `(.L_x_22) ;  /* 0x0000001800109947 */ /* 0x000fea0003800000 */
[----:B------:R-:W-:Y:S01]  /*2b20*/  UIADD3 UR6, UR37, 0x1, URZ ;  /* 0x0000000125067890 */ /* 0x000fe2000fffe03f */
[----:B------:R-:W-:Y:S02]  /*2b30*/  IMAD.MOV.U32 R3, RZ, RZ, R0 ;  /* 0x000000ffff037224 */ /* 0x000fe400078e0000 */
[----:B01----:R-:W-:Y:S01]  /*2b40*/  IMAD.U32 R4, RZ, RZ, UR37 ;  /* 0x00000025ff047e24 */ /* 0x003fe2000f8e00ff */
[----:B------:R-:W-:-:S04]  /*2b50*/  UISETP.NE.AND UP0, UPT, UR6, 0x4, UPT ;  /* 0x000000040600788c */ /* 0x000fc8000bf05270 */
[----:B------:R-:W-:Y:S02]  /*2b60*/  USEL UR7, URZ, 0x1, UP0 ;  /* 0x000000013f077887 */ /* 0x000fe40008000000 */
[----:B------:R-:W-:Y:S02]  /*2b70*/  USEL UR6, UR6, URZ, UP0 ;  /* 0x0000003f06067287 */ /* 0x000fe40008000000 */
[----:B------:R-:W-:-:S06]  /*2b80*/  ULOP3.LUT UR7, UR36, UR7, URZ, 0x3c, !UPT ;  /* 0x0000000724077292 */ /* 0x000fcc000f8e3c3f */
[----:B------:R-:W-:-:S07]  /*2b90*/  IMAD.U32 R7, RZ, RZ, UR7 ;  /* 0x00000007ff077e24 */ /* 0x000fce000f8e00ff */
.L_x_29:
[----:B------:R-:W-:Y:S05]  /*2ba0*/  @!P0 BRA `(.L_x_23) ;  /* 0x0000000000048947 */ /* 0x000fea0003800000 */
[----:B------:R-:W-:Y:S01]  /*2bb0*/  BPT.TRAP 0x1 ;  /* 0x000000040000795c */ /* 0x000fe20000300000 */
.L_x_23:
[----:B------:R-:W-:Y:S01]  /*2bc0*/  ULEA UR7, UR6, UR39, 0x3 ;  /* 0x0000002706077291 */ /* 0x000fe2000f8e183f */
[----:B------:R-:W-:-:S08]  /*2bd0*/  SHF.L.U32 R5, R7, 0x1f, RZ ;  /* 0x0000001f07057819 */ /* 0x000fd000000006ff */
[----:B------:R0:W1:Y:S01]  /*2be0*/  SYNCS.PHASECHK.TRANS64.TRYWAIT P1, [UR7], R5 ;  /* 0x00000005ff0075a7 */ /* 0x0000620008020147 */
[----:B------:R-:W-:Y:S05]  /*2bf0*/  @!P0 BRA `(.L_x_24) ;  /* 0x0000000000048947 */ /* 0x000fea0003800000 */
[----:B------:R-:W-:Y:S01]  /*2c00*/  BPT.TRAP 0x1 ;  /* 0x000000040000795c */ /* 0x000fe20000300000 */
.L_x_24:
[----:B-1----:R-:W-:Y:S05]  /*2c10*/  @P1 BRA `(.L_x_25) ;  /* 0x0000000000081947 */ /* 0x002fea0003800000 */
[----:B------:R-:W1:Y:S02]  /*2c20*/  SYNCS.PHASECHK.TRANS64.TRYWAIT P1, [UR7], R5 ;  /* 0x00000005ff0075a7 */ /* 0x000e640008020147 */
[----:B-1----:R-:W-:Y:S05]  /*2c30*/  @!P1 BRA `(.L_x_26) ;  /* 0x000000a4001c9947 */ /* 0x002fea0003800000 */
.L_x_25:
[----:B------:R-:W-:Y:S01]  /*2c40*/  ULEA UR7, UR6, UR4, 0xb ;  /* 0x0000000406077291 */ /* 0x000fe2000f8e583f */
[----:B------:R-:W-:Y:S01]  /*2c50*/  WARPGROUP.ARRIVE ;  /* 0x00000000000079c5 */ /* 0x000fe20000000000 */
[----:B------:R-:W-:Y:S01]  /*2c60*/  UIMAD UR42, UR6, 0x380, UR5 ;  /* 0x00000380062a78a4 */ /* 0x000fe2000f8e0205 */
[----:B------:R-:W-:Y:S01]  /*2c70*/  UMOV UR9, 0x40000040 ;  /* 0x4000004000097882 */ /* 0x000fe20000000000 */
[----:B------:R-:W-:Y:S02]  /*2c80*/  UMOV UR11, 0x40000040 ;  /* 0x40000040000b7882 */ /* 0x000fe40000000000 */
[----:B------:R-:W-:Y:S01]  /*2c90*/  UIADD3 UR14, UR42, 0x80, URZ ;  /* 0x000000802a0e7890 */ /* 0x000fe2000fffe03f */
[----:B------:R-:W-:Y:S02]  /*2ca0*/  UMOV UR8, UR7 ;  /* 0x0000000700087c82 */ /* 0x000fe40008000000 */
[----:B------:R-:W-:Y:S01]  /*2cb0*/  UMOV UR10, UR42 ;  /* 0x0000002a000a7c82 */ /* 0x000fe20008000000 */
[----:B------:R-:W-:Y:S01]  /*2cc0*/  UMOV UR12, UR8 ;  /* 0x00000008000c7c82 */ /* 0x000fe20008000000 */
[----:B------:R-:W-:Y:S01]  /*2cd0*/  HGMMA.64x16x16.F32 R128, gdesc[UR8], R128, gsb0 ;  /* 0x00200000088079f0 */ /* 0x000fe20008000880 */
        /* <DEDUP_REMOVED lines=22> */
[----:B------:R-:W-:-:S02]  /*2e40*/  UIADD3 UR8, UR7, 0x2, URZ ;  /* 0x0000000207087890 */ /* 0x000fc4000fffe03f */
[----:B------:R-:W-:Y:S01]  /*2e50*/  UIADD3 UR9, UR42, 0x2, URZ ;  /* 0x000000022a097890 */ /* 0x000fe2000fffe03f */
        /* <DEDUP_REMOVED lines=61> */
[----:B------:R-:W-:Y:S01]  /*3230*/  UMOV UR12, UR8 ;  /* 0x00000008000c7c82 */ /* 0x000fe20008000000 */
[----:B------:R-:W-:Y:S01]  /*3240*/  UMOV UR13, 0x40000040 ;  /* 0x40000040000d7882 */ /* 0x000fe20000000000 */
        /* <DEDUP_REMOVED lines=79> */
[----:B------:R-:W-:Y:S02]  /*3740*/  UIADD3 UR16, UR42, 0x4, URZ ;  /* 0x000000042a107890 */ /* 0x000fe4000fffe03f */
[----:B------:R-:W-:Y:S02]  /*3750*/  UIADD3 UR17, UR42, 0x84, URZ ;  /* 0x000000842a117890 */ /* 0x000fe4000fffe03f */
        /* <DEDUP_REMOVED lines=23> */
[----:B------:R-:W-:Y:S01]  /*38d0*/  UMOV UR14, UR17 ;  /* 0x00000011000e7c82 */ /* 0x000fe20008000000 */
[----:B------:R-:W-:Y:S01]  /*38e0*/  UMOV UR15, 0x40000040 ;  /* 0x40000040000f7882 */ /* 0x000fe20000000000 */
[----:B------:R-:W-:Y:S01]  /*38f0*/  UMOV UR17, UR9 ;  /* 0x0000000900117c82 */ /* 0x000fe20008000000 */
        /* <DEDUP_REMOVED lines=57> */
[----:B------:R-:W-:Y:S01]  /*3c90*/  UIADD3 UR7, UR7, 0x406, URZ ;  /* 0x0000040607077890 */ /* 0x000fe2000fffe03f */
        /* <DEDUP_REMOVED lines=88> */
[----:B------:R-:W-:Y:S01]  /*4220*/  BPT.TRAP 0x1 ;  /* 0x000000040000795c */ /* 0x000fe20000300000 */
.L_x_27:
[----:B------:R-:W-:-:S13]  /*4230*/  ISETP.NE.AND P1, PT, R23, RZ, PT ;  /* 0x000000ff1700720c */ /* 0x000fda0003f25270 */
[----:B01----:R-:W-:-:S05]  /*4240*/  @P1 LEA R5, R4, UR39, 0x3 ;  /* 0x0000002704051c11 */ /* 0x003fca000f8e18ff */
[----:B------:R-:W-:-:S05]  /*4250*/  @P1 VIADD R5, R5, 0x20 ;  /* 0x0000002005051836 */ /* 0x000fca0000000000 */
[----:B------:R-:W-:-:S04]  /*4260*/  @P1 PRMT R5, R22, 0x654, R5 ;  /* 0x0000065416051816 */ /* 0x000fc80000000005 */
[----:B------:R0:W-:Y:S01]  /*4270*/  @P1 SYNCS.ARRIVE.TRANS64.RED.A1T0 RZ, [R5+URZ], RZ ;  /* 0x000000ff05ff19a7 */ /* 0x0001e2000810043f */
[----:B------:R-:W-:-:S13]  /*4280*/  ISETP.GT.U32.AND P1, PT, R19, 0x1, PT ;  /* 0x000000011300780c */ /* 0x000fda0003f24070 */
[----:B0-----:R-:W-:Y:S05]  /*4290*/  @P1 BRA `(.L_x_28) ;  /* 0x0000000000041947 */ /* 0x001fea0003800000 */
[----:B------:R-:W-:Y:S01]  /*42a0*/  BPT.TRAP 0x1 ;  /* 0x000000040000795c */ /* 0x000fe20000300000 */
.L_x_28:
[----:B------:R-:W-:Y:S01]  /*42b0*/  UIADD3 UR6, UR6, 0x1, URZ ;  /* 0x0000000106067890 */ /* 0x000fe2000fffe03f */
[C---:B------:R-:W-:Y:S01]  /*42c0*/  ISETP.GT.AND P2, PT, R3.reuse, 0x1, PT ;  /* 0x000000010300780c */ /* 0x040fe20003f44270 */
[----:B------:R-:W-:Y:S02]  /*42d0*/  VIADD R4, R4, 0x1 ;  /* 0x0000000104047836 */ /* 0x000fe40000000000 */
[----:B------:R-:W-:Y:S01]  /*42e0*/  UISETP.NE.AND UP0, UPT, UR6, 0x4, UPT ;  /* 0x000000040600788c */ /* 0x000fe2000bf05270 */
[----:B------:R-:W-:Y:S02]  /*42f0*/  VIADD R3, R3, 0xffffffff ;  /* 0xffffffff03037836 */ /* 0x000fe40000000000 */
[C---:B------:R-:W-:Y:S01]  /*4300*/  ISETP.NE.AND P1, PT, R4.reuse, 0x4, PT ;  /* 0x000000040400780c */ /* 0x040fe20003f25270 */
[----:B------:R-:W-:Y:S02]  /*4310*/  USEL UR7, URZ, 0x1, UP0 ;  /* 0x000000013f077887 */ /* 0x000fe40008000000 */
[----:B------:R-:W-:Y:S01]  /*4320*/  USEL UR6, UR6, URZ, UP0 ;  /* 0x0000003f06067287 */ /* 0x000fe20008000000 */
[----:B------:R-:W-:-:S03]  /*4330*/  SEL R4, R4, RZ, P1 ;  /* 0x000000ff04047207 */ /* 0x000fc60000800000 */
[----:B------:R-:W-:Y:S01]  /*4340*/  LOP3.LUT R7, R7, UR7, RZ, 0x3c, !PT ;  /* 0x0000000707077c12 */ /* 0x000fe2000f8e3cff */
[----:B------:R-:W-:Y:S07]  /*4350*/  @P2 BRA `(.L_x_29) ;  /* 0xffffffe800102947 */ /* 0x000fee000383ffff */
.L_x_22:
[----:B------:R-:W2:Y:S02]  /*4360*/  LDC R3, c[0x0][0x28c] ;  /* 0x0000a300ff037b82 */ /* 0x000ea40000000800 */
[----:B--2---:R-:W-:-:S13]  /*4370*/  ISETP.GE.AND P1, PT, R3, 0x1, PT ;  /* 0x000000010300780c */ /* 0x004fda0003f26270 */
[----:B------:R-:W-:Y:S05]  /*4380*/  @!P1 BRA `(.L_x_30) ;  /* 0x0000000000349947 */ /* 0x000fea0003800000 */
[----:B------:R-:W-:Y:S05]  /*4390*/  @!P0 BRA `(.L_x_31) ;  /* 0x0000000000048947 */ /* 0x000fea0003800000 */
[----:B------:R-:W-:Y:S01]  /*43a0*/  BPT.TRAP 0x1 ;  /* 0x000000040000795c */ /* 0x000fe20000300000 */
.L_x_31:
[----:B------:R-:W-:Y:S01]  /*43b0*/  ISETP.NE.AND P0, PT, R23, RZ, PT ;  /* 0x000000ff1700720c */ /* 0x000fe20003f05270 */
[----:B------:R-:W-:-:S12]  /*43c0*/  IMAD.U32 R3, RZ, RZ, UR39 ;  /* 0x00000027ff037e24 */ /* 0x000fd8000f8e00ff */
[----:B------:R-:W-:-:S04]  /*43d0*/  @P0 VIADD R0, R0, UR37 ;  /* 0x0000002500000c36 */ /* 0x000fc80008000000 */
[----:B------:R-:W-:-:S05]  /*43e0*/  @P0 IMAD.SHL.U32 R0, R0, 0x8, RZ ;  /* 0x0000000800000824 */ /* 0x000fca00078e00ff */
[----:B------:R-:W-:-:S04]  /*43f0*/  @P0 LOP3.LUT R0, R0, 0x18, RZ, 0xc0, !PT ;  /* 0x0000001800000812 */ /* 0x000fc800078ec0ff */
[----:B------:R-:W-:-:S04]  /*4400*/  @P0 IADD3 R3, R3, 0x20, R0 ;  /* 0x0000002003030810 */ /* 0x000fc80007ffe000 */
[----:B------:R-:W-:-:S04]  /*4410*/  @P0 PRMT R3, R22, 0x654, R3 ;  /* 0x0000065416030816 */ /* 0x000fc80000000003 */
[----:B------:R2:W-:Y:S01]  /*4420*/  @P0 SYNCS.ARRIVE.TRANS64.RED.A1T0 RZ, [R3+URZ], RZ ;  /* 0x000000ff03ff09a7 */ /* 0x0005e2000810043f */
[----:B------:R-:W-:-:S13]  /*4430*/  ISETP.GT.U32.AND P0, PT, R19, 0x1, PT ;  /* 0x000000011300780c */ /* 0x000fda0003f04070 */
[----:B--2---:R-:W-:Y:S05]  /*4440*/  @P0 BRA `(.L_x_30) ;  /* 0x0000000000040947 */ /* 0x004fea0003800000 */
[----:B------:R-:W-:Y:S01]  /*4450*/  BPT.TRAP 0x1 ;  /* 0x000000040000795c */ /* 0x000fe20000300000 */
.L_x_30:
[----:B------:R-:W2:Y:S01]  /*4460*/  LDC R10, c[0x0][0x288] ;  /* 0x0000a200ff0a7b82 */ /* 0x000ea20000000800 */
[--C-:B------:R-:W-:Y:S01]  /*4470*/  SHF.R.U32.HI R0, RZ, 0x7, R18.reuse ;  /* 0x00000007ff007819 */ /* 0x100fe20000011612 */
[----:B------:R-:W-:Y:S01]  /*4480*/  UIADD3 UR37, UR38, UR37, URZ ;  /* 0x0000002526257290 */ /* 0x000fe2000fffe03f */
[----:B01----:R-:W-:Y:S01]  /*4490*/  LOP3.LUT R4, R18, 0x60, RZ, 0xc0, !PT ;  /* 0x0000006012047812 */ /* 0x003fe200078ec0ff */
[----:B------:R-:W-:Y:S01]  /*44a0*/  IMAD R15, R140, 0x70, RZ ;  /* 0x000000708c0f7824 */ /* 0x000fe200078e02ff */
[----:B------:R-:W-:Y:S01]  /*44b0*/  LOP3.LUT R0, R0, 0x1, RZ, 0xc0, !PT ;  /* 0x0000000100007812 */ /* 0x000fe200078ec0ff */
[----:B------:R-:W-:Y:S01]  /*44c0*/  USHF.R.U32.HI UR4, URZ, 0x2, UR37 ;  /* 0x000000023f047899 */ /* 0x000fe20008011625 */
[----:B------:R-:W-:Y:S01]  /*44d0*/  SHF.R.U32.HI R3, RZ, 0x2, R18 ;  /* 0x00000002ff037819 */ /* 0x000fe20000011612 */
[----:B------:R-:W-:Y:S01]  /*44e0*/  IMAD.SHL.U32 R12, R18, 0x2, RZ ;  /* 0x00000002120c7824 */ /* 0x000fe200078e00ff */
[----:B------:R-:W-:Y:S01]  /*44f0*/  SHF.R.U32.HI R6, RZ, 0x1, R4 ;  /* 0x00000001ff067819 */ /* 0x000fe20000011604 */
[----:B------:R-:W-:Y:S01]  /*4500*/  IMAD.SHL.U32 R4, R0, 0x40, RZ ;  /* 0x0000004000047824 */ /* 0x000fe200078e00ff */
[----:B------:R-:W-:Y:S01]  /*4510*/  LOP3.LUT R3, R3, 0x7, RZ, 0xc0, !PT ;  /* 0x0000000703037812 */ /* 0x000fe200078ec0ff */
[----:B------:R-:W-:Y:S01]  /*4520*/  ULOP3.LUT UR4, UR4, 0x1, URZ, 0xc0, !UPT ;  /* 0x0000000104047892 */ /* 0x000fe2000f8ec03f */
[----:B------:R-:W-:Y:S01]  /*4530*/  SHF.R.S32.HI R21, RZ, 0x1f, R137 ;  /* 0x0000001fff157819 */ /* 0x000fe20000011489 */
[----:B------:R-:W-:Y:S01]  /*4540*/  ULDC UR8, c[0x0][0x284] ;  /* 0x0000a10000087ab9 */ /* 0x000fe20000000800 */
[--C-:B------:R-:W-:Y:S01]  /*4550*/  IADD3 R5, RZ, -R6, -R3.reuse ;  /* 0x80000006ff057210 */ /* 0x100fe20007ffe803 */
[----:B------:R-:W-:Y:S01]  /*4560*/  UISETP.GT.U32.AND UP1, UPT, UR37, 0x3, UPT ;  /* 0x000000032500788c */ /* 0x000fe2000bf24070 */
[----:B------:R-:W-:Y:S01]  /*4570*/  LOP3.LUT R9, R4, 0x40, R3, 0xe2, !PT ;  /* 0x0000004004097812 */ /* 0x000fe200078ee203 */
[----:B------:R-:W-:Y:S01]  /*4580*/  UISETP.NE.U32.AND UP0, UPT, UR4, 0x1, UPT ;  /* 0x000000010400788c */ /* 0x000fe2000bf05070 */
[----:B------:R-:W-:Y:S01]  /*4590*/  LOP3.LUT R3, R18, 0x3, RZ, 0xc0, !PT ;  /* 0x0000000312037812 */ /* 0x000fe200078ec0ff */
[----:B------:R-:W-:Y:S01]  /*45a0*/  ULDC.64 UR6, c[0x0][0x5d0] ;  /* 0x0001740000067ab9 */ /* 0x000fe20000000a00 */
[----:B------:R-:W-:Y:S01]  /*45b0*/  LOP3.LUT R12, R15, 0x6, R12, 0xf8, !PT ;  /* 0x000000060f0c7812 */ /* 0x000fe200078ef80c */
[----:B------:R-:W-:Y:S01]  /*45c0*/  UISETP.LT.U32.AND UP1, UPT, UR38, 0x4, UP1 ;  /* 0x000000042600788c */ /* 0x000fe20008f21070 */
[----:B------:R-:W-:Y:S01]  /*45d0*/  IMAD R4, R21, UR6, RZ ;  /* 0x0000000615047c24 */ /* 0x000fe2000f8e02ff */
[----:B--2---:R-:W-:Y:S01]  /*45e0*/  ISETP.GE.AND P0, PT, R15, R10, PT ;  /* 0x0000000a0f00720c */ /* 0x004fe20003f06270 */
[----:B------:R-:W-:Y:S01]  /*45f0*/  IMAD R8, R3, -0x2, R10 ;  /* 0xfffffffe03087824 */ /* 0x000fe200078e020a */
[----:B------:R-:W-:Y:S01]  /*4600*/  UISETP.GT.U32.AND UP0, UPT, UR38, 0x3, !UP0 ;  /* 0x000000032600788c */ /* 0x000fe2000c704070 */
[C---:B------:R-:W-:Y:S01]  /*4610*/  IMAD.SHL.U32 R3, R139.reuse, 0x100, RZ ;  /* 0x000001008b037824 */ /* 0x040fe200078e00ff */
[----:B------:R-:W-:Y:S01]  /*4620*/  SHF.R.S32.HI R13, RZ, 0x1f, R12 ;  /* 0x0000001fff0d7819 */ /* 0x000fe2000001140c */
[----:B------:R-:W-:Y:S01]  /*4630*/  IMAD R0, R0, -0x40, R5 ;  /* 0xffffffc000007824 */ /* 0x000fe200078e0205 */
[----:B------:R-:W-:Y:S01]  /*4640*/  USEL UR5, URZ, 0x1, !UP1 ;  /* 0x000000013f057887 */ /* 0x000fe2000c800000 */
[----:B------:R-:W-:Y:S01]  /*4650*/  IMAD.WIDE R10, R139, 0x100, RZ ;  /* 0x000001008b0a7825 */ /* 0x000fe200078e02ff */
[C---:B------:R-:W-:Y:S01]  /*4660*/  ISETP.GE.OR P0, PT, R3.reuse, UR8, P0 ;  /* 0x0000000803007c0c */ /* 0x040fe20008706670 */
[----:B------:R-:W-:Y:S01]  /*4670*/  USEL UR4, URZ, 0x1, !UP0 ;  /* 0x000000013f047887 */ /* 0x000fe2000c000000 */
[----:B------:R-:W-:Y:S01]  /*4680*/  IADD3 R0, -R3, UR8, R0 ;  /* 0x0000000803007c10 */ /* 0x000fe2000fffe100 */
[C---:B------:R-:W-:Y:S01]  /*4690*/  IMAD R7, R137.reuse, UR7, R4 ;  /* 0x0000000789077c24 */ /* 0x040fe2000f8e0204 */
[----:B------:R-:W-:Y:S01]  /*46a0*/  ULOP3.LUT UR37, UR37, 0x3, URZ, 0xc0, !UPT ;  /* 0x0000000325257892 */ /* 0x000fe2000f8ec03f */
[----:B------:R-:W-:Y:S01]  /*46b0*/  IMAD.WIDE.U32 R4, R137, UR6, R12 ;  /* 0x0000000689047c25 */ /* 0x000fe2000f8e000c */
[----:B------:R-:W-:Y:S01]  /*46c0*/  ULOP3.LUT UR36, UR4, UR36, UR5, 0x96, !UPT ;  /* 0x0000002404247292 */ /* 0x000fe2000f8e9605 */
[----:B------:R-:W-:-:S02]  /*46d0*/  LOP3.LUT R9, R10, R9, R6, 0xfe, !PT ;  /* 0x000000090a097212 */ /* 0x000fc400078efe06 */
[----:B------:R-:W-:Y:S02]  /*46e0*/  IMAD.IADD R3, R8, 0x1, -R15 ;  /* 0x0000000108037824 */ /* 0x000fe400078e0a0f */
[----:B------:R-:W-:Y:S02]  /*46f0*/  IMAD.IADD R7, R5, 0x1, R7 ;  /* 0x0000000105077824 */ /* 0x000fe400078e0207 */
[----:B------:R-:W-:Y:S02]  /*4700*/  IMAD.MOV.U32 R8, RZ, RZ, -0x1 ;  /* 0xffffffffff087424 */ /* 0x000fe400078e00ff */
[----:B------:R-:W-:Y:S01]  /*4710*/  IMAD.MOV.U32 R6, RZ, RZ, R4 ;  /* 0x000000ffff067224 */ /* 0x000fe200078e0004 */
[----:B------:R-:W-:Y:S06]  /*4720*/  @P0 BRA `(.L_x_32) ;  /* 0x0000006c00380947 */ /* 0x000fec0003800000 */
[----:B------:R-:W0:Y:S01]  /*4730*/  LDC.64 R4, c[0x0][0x5c8] ;  /* 0x00017200ff047b82 */ /* 0x000e220000000a00 */
[----:B-----5:R-:W-:Y:S01]  /*4740*/  FSETP.NEU.AND P2, PT, R138, RZ, PT ;  /* 0x000000ff8a00720b */ /* 0x020fe20003f4d000 */
[----:B------:R-:W-:Y:S01]  /*4750*/  BSSY B0, `(.L_x_32) ;  /* 0x00006cb000007945 */ /* 0x000fe20003800000 */
[----:B------:R-:W-:-:S04]  /*4760*/  ISETP.GT.AND P0, PT, R3, RZ, PT ;  /* 0x000000ff0300720c */ /* 0x000fc80003f04270 */
[----:B------:R-:W-:Y:S01]  /*4770*/  ISETP.GT.AND P1, PT, R0, RZ, P0 ;  /* 0x000000ff0000720c */ /* 0x000fe20000724270 */
[-C--:B0-----:R-:W-:Y:S02]  /*4780*/  IMAD R14, R11, R4.reuse, RZ ;  /* 0x000000040b0e7224 */ /* 0x081fe400078e02ff */
[----:B------:R-:W-:-:S04]  /*4790*/  IMAD.WIDE.U32 R146, R9, R4, R6 ;  /* 0x0000000409927225 */ /* 0x000fc800078e0006 */
[----:B------:R-:W-:-:S04]  /*47a0*/  IMAD R7, R9, R5, R14 ;  /* 0x0000000509077224 */ /* 0x000fc800078e020e */
[----:B------:R-:W-:Y:S01]  /*47b0*/  IMAD.IADD R153, R147, 0x1, R7 ;  /* 0x0000000193997824 */ /* 0x000fe200078e0207 */
[----:B------:R-:W-:Y:S06]  /*47c0*/  @!P2 BRA `(.L_x_33) ;  /* 0x0000004c0044a947 */ /* 0x000fec0003800000 */
[----:B------:R-:W0:Y:S01]  /*47d0*/  LDC.64 R140, c[0x0][0x5b8] ;  /* 0x00016e00ff8c7b82 */ /* 0x000e220000000a00 */
[----:B------:R-:W-:-:S07]  /*47e0*/  ULDC.64 UR4, c[0x0][0x5c0] ;  /* 0x0001700000047ab9 */ /* 0x000fce0000000a00 */
[----:B------:R-:W1:Y:S08]  /*47f0*/  LDC.64 R142, c[0x0][0x5b0] ;  /* 0x00016c00ff8e7b82 */ /* 0x000e700000000a00 */
[----:B------:R-:W2:Y:S01]  /*4800*/  LDC.64 R14, c[0x0][0x5a8] ;  /* 0x00016a00ff0e7b82 */ /* 0x000ea20000000a00 */
[-C--:B0-----:R-:W-:Y:S02]  /*4810*/  IMAD R6, R21, R140.reuse, RZ ;  /* 0x0000008c15067224 */ /* 0x081fe400078e02ff */
[----:B------:R-:W-:-:S04]  /*4820*/  IMAD.WIDE.U32 R144, R137, R140, R12 ;  /* 0x0000008c89907225 */ /* 0x000fc800078e000c */
[----:B------:R-:W-:Y:S02]  /*4830*/  IMAD R141, R137, R141, R6 ;  /* 0x0000008d898d7224 */ /* 0x000fe400078e0206 */
[-C--:B-1----:R-:W-:Y:S02]  /*4840*/  IMAD R10, R11, R142.reuse, RZ ;  /* 0x0000008e0b0a7224 */ /* 0x082fe400078e02ff */
[----:B------:R-:W-:Y:S02]  /*4850*/  IMAD.IADD R149, R145, 0x1, R141 ;  /* 0x0000000191957824 */ /* 0x000fe400078e028d */
[----:B------:R-:W-:Y:S02]  /*4860*/  IMAD.MOV.U32 R148, RZ, RZ, R144 ;  /* 0x000000ffff947224 */ /* 0x000fe400078e0090 */
[C---:B------:R-:W-:Y:S02]  /*4870*/  IMAD R139, R9.reuse, R143, R10 ;  /* 0x0000008f098b7224 */ /* 0x040fe400078e020a */
[----:B------:R-:W-:-:S04]  /*4880*/  IMAD.WIDE.U32 R6, R9, R142, R148 ;  /* 0x0000008e09067225 */ /* 0x000fc800078e0094 */
[----:B------:R-:W-:Y:S01]  /*4890*/  IMAD.IADD R7, R7, 0x1, R139 ;  /* 0x0000000107077824 */ /* 0x000fe200078e028b */
[----:B--2---:R-:W-:-:S04]  /*48a0*/  LEA R10, P2, R6, R14, 0x1 ;  /* 0x0000000e060a7211 */ /* 0x004fc800078408ff */
[----:B------:R-:W-:-:S05]  /*48b0*/  LEA.HI.X R11, R6, R15, R7, 0x1, P2 ;  /* 0x0000000f060b7211 */ /* 0x000fca00010f0c07 */
[----:B------:R0:W2:Y:S01]  /*48c0*/  @P1 LDG.E.LTC128B.U16 R151, desc[UR40][R10.64] ;  /* 0x000000280a971981 */ /* 0x0000a2000c1e1520 */
[----:B------:R-:W-:Y:S01]  /*48d0*/  LEA R6, P2, R146, UR4, 0x1 ;  /* 0x0000000492067c11 */ /* 0x000fe2000f8408ff */
[----:B------:R-:W-:Y:S01]  /*48e0*/  IMAD.WIDE.U32 R20, R9, R142, R12 ;  /* 0x0000008e09147225 */ /* 0x000fe200078e000c */
[----:B------:R-:W-:Y:S01]  /*48f0*/  ISETP.GT.AND P3, PT, R3, 0x1, PT ;  /* 0x000000010300780c */ /* 0x000fe20003f64270 */
[----:B------:R-:W-:Y:S01]  /*4900*/  BSSY B1, `(.L_x_34) ;  /* 0x0000011000017945 */ /* 0x000fe20003800000 */
[----:B------:R-:W-:Y:S01]  /*4910*/  SHF.L.U64.HI R147, R142, 0x3, R143 ;  /* 0x000000038e937819 */ /* 0x000fe2000001028f */
[----:B------:R-:W-:Y:S02]  /*4920*/  IMAD.IADD R21, R139, 0x1, R21 ;  /* 0x000000018b157824 */ /* 0x000fe400078e0215 */
[----:B------:R-:W-:-:S04]  /*4930*/  IMAD.WIDE.U32 R20, R137, R140, R20 ;  /* 0x0000008c89147225 */ /* 0x000fc800078e0014 */
[----:B0-----:R-:W-:Y:S01]  /*4940*/  IMAD.IADD R11, R141, 0x1, R21 ;  /* 0x000000018d0b7824 */ /* 0x001fe200078e0215 */
[----:B------:R-:W-:-:S04]  /*4950*/  LEA R10, P4, R20, R14, 0x1 ;  /* 0x0000000e140a7211 */ /* 0x000fc800078808ff */
[----:B------:R-:W-:Y:S01]  /*4960*/  LEA.HI.X R11, R20, R15, R11, 0x1, P4 ;  /* 0x0000000f140b7211 */ /* 0x000fe200020f0c0b */
[----:B--2---:R-:W-:-:S05]  /*4970*/  HADD2.F32 R7, -RZ, R151.H0_H0 ;  /* 0x20000097ff077230 */ /* 0x004fca0000004100 */
[----:B------:R-:W-:-:S04]  /*4980*/  FMUL R7, R7, R138 ;  /* 0x0000008a07077220 */ /* 0x000fc80000400000 */
[----:B------:R-:W-:Y:S01]  /*4990*/  FFMA R128, R128, R136, R7 ;  /* 0x0000008880807223 */ /* 0x000fe20000000007 */
[----:B------:R-:W-:Y:S01]  /*49a0*/  LEA.HI.X R7, R146, UR5, R153, 0x1, P2 ;  /* 0x0000000592077c11 */ /* 0x000fe200090f0c99 */
[----:B------:R-:W-:Y:S01]  /*49b0*/  IMAD.SHL.U32 R146, R142, 0x8, RZ ;  /* 0x000000088e927824 */ /* 0x000fe200078e00ff */
[----:B------:R-:W-:Y:S02]  /*49c0*/  ISETP.GT.AND P2, PT, R0, RZ, P3 ;  /* 0x000000ff0000720c */ /* 0x000fe40001f44270 */
[----:B------:R-:W-:-:S05]  /*49d0*/  F2FP.F16.F32.PACK_AB R128, RZ, R128 ;  /* 0x00000080ff80723e */ /* 0x000fca00000000ff */
[----:B------:R0:W-:Y:S06]  /*49e0*/  @P1 STG.E.U16 desc[UR40][R6.64], R128 ;  /* 0x0000008006001986 */ /* 0x0001ec000c101528 */
[----:B------:R-:W-:Y:S05]  /*49f0*/  @!P2 BRA `(.L_x_35) ;  /* 0x000000000004a947 */ /* 0x000fea0003800000 */
[----:B------:R1:W5:Y:S02]  /*4a00*/  LDG.E.LTC128B.U16 R151, desc[UR40][R10.64+0x2] ;  /* 0x000002280a977981 */ /* 0x000364000c1e1520 */
.L_x_35:
[----:B------:R-:W-:Y:S05]  /*4a10*/  BSYNC B1 ;  /* 0x0000000000017941 */ /* 0x000fea0003800000 */
.L_x_34:
[----:B-----5:R-:W-:Y:S01]  /*4a20*/  HADD2.F32 R21, -RZ, R151.H0_H0 ;  /* 0x20000097ff157230 */ /* 0x020fe20000004100 */
[----:B------:R-:W-:Y:S01]  /*4a30*/  ISETP.GT.AND P1, PT, R0, 0x8, P0 ;  /* 0x000000080000780c */ /* 0x000fe20000724270 */
[----:B------:R-:W-:Y:S01]  /*4a40*/  IMAD.WIDE.U32 R156, R9, R142, R146 ;  /* 0x0000008e099c7225 */ /* 0x000fe200078e0092 */
[----:B------:R-:W-:-:S03]  /*4a50*/  PRMT R152, R151, 0x7610, R152 ;  /* 0x0000761097987816 */ /* 0x000fc60000000098 */
[----:B------:R-:W-:Y:S01]  /*4a60*/  FMUL R20, R21, R138 ;  /* 0x0000008a15147220 */ /* 0x000fe20000400000 */
[----:B------:R-:W-:Y:S01]  /*4a70*/  IMAD.IADD R159, R139, 0x1, R157 ;  /* 0x000000018b9f7824 */ /* 0x000fe200078e029d */
[----:B------:R-:W-:Y:S02]  /*4a80*/  IADD3 R21, P4, R144, R156, RZ ;  /* 0x0000009c90157210 */ /* 0x000fe40007f9e0ff */
[----:B------:R-:W-:-:S03]  /*4a90*/  FFMA R129, R129, R136, R20 ;  /* 0x0000008881817223 */ /* 0x000fc60000000014 */
[----:B0-----:R-:W-:Y:S01]  /*4aa0*/  IMAD.X R128, R159, 0x1, R149, P4 ;  /* 0x000000019f807824 */ /* 0x001fe200020e0695 */
[C---:B------:R-:W-:Y:S02]  /*4ab0*/  LEA R20, P4, R21.reuse, R14, 0x1 ;  /* 0x0000000e15147211 */ /* 0x040fe400078808ff */
[----:B------:R-:W-:Y:S02]  /*4ac0*/  F2FP.F16.F32.PACK_AB R129, RZ, R129 ;  /* 0x00000081ff81723e */ /* 0x000fe400000000ff */
[----:B------:R-:W-:Y:S02]  /*4ad0*/  LEA.HI.X R21, R21, R15, R128, 0x1, P4 ;  /* 0x0000000f15157211 */ /* 0x000fe400020f0c80 */
[----:B------:R-:W-:-:S05]  /*4ae0*/  PRMT R155, R129, 0x7610, R155 ;  /* 0x00007610819b7816 */ /* 0x000fca000000009b */
[----:B------:R0:W-:Y:S04]  /*4af0*/  @P2 STG.E.U16 desc[UR40][R6.64+0x2], R155 ;  /* 0x0000029b06002986 */ /* 0x0001e8000c101528 */
[----:B------:R2:W3:Y:S01]  /*4b00*/  @P1 LDG.E.LTC128B.U16 R152, desc[UR40][R20.64] ;  /* 0x0000002814981981 */ /* 0x0004e2000c1e1520 */
[----:B------:R-:W-:Y:S01]  /*4b10*/  IADD3 R154, P2, R12, R156, RZ ;  /* 0x0000009c0c9a7210 */ /* 0x000fe20007f5e0ff */
[C---:B------:R-:W-:Y:S01]  /*4b20*/  IMAD.SHL.U32 R151, R4.reuse, 0x10, RZ ;  /* 0x0000001004977824 */ /* 0x040fe200078e00ff */
[----:B------:R-:W-:Y:S01]  /*4b30*/  SHF.L.U64.HI R153, R4, 0x4, R5 ;  /* 0x0000000404997819 */ /* 0x000fe20000010205 */
[----:B------:R-:W-:Y:S03]  /*4b40*/  BSSY B1, `(.L_x_36) ;  /* 0x0000010000017945 */ /* 0x000fe60003800000 */
[----:B------:R-:W-:Y:S01]  /*4b50*/  IADD3 R128, P4, R151, R6, RZ ;  /* 0x0000000697807210 */ /* 0x000fe20007f9e0ff */
[----:B0-----:R-:W-:Y:S01]  /*4b60*/  IMAD.X R155, R13, 0x1, R159, P2 ;  /* 0x000000010d9b7824 */ /* 0x001fe200010e069f */
[----:B------:R-:W-:Y:S01]  /*4b70*/  ISETP.GT.AND P2, PT, R0, 0x8, P3 ;  /* 0x000000080000780c */ /* 0x000fe20001f44270 */
[----:B------:R-:W-:-:S03]  /*4b80*/  IMAD.WIDE.U32 R154, R137, R140, R154 ;  /* 0x0000008c899a7225 */ /* 0x000fc600078e009a */
[----:B--2---:R-:W-:Y:S01]  /*4b90*/  LEA R20, P5, R154, R14, 0x1 ;  /* 0x0000000e9a147211 */ /* 0x004fe200078a08ff */
[----:B---3--:R-:W-:-:S05]  /*4ba0*/  HADD2.F32 R129, -RZ, R152.H0_H0 ;  /* 0x20000098ff817230 */ /* 0x008fca0000004100 */
[----:B------:R-:W-:-:S04]  /*4bb0*/  FMUL R129, R129, R138 ;  /* 0x0000008a81817220 */ /* 0x000fc80000400000 */
[----:B------:R-:W-:Y:S01]  /*4bc0*/  FFMA R129, R130, R136, R129 ;  /* 0x0000008882817223 */ /* 0x000fe20000000081 */
[----:B------:R-:W-:-:S04]  /*4bd0*/  IMAD.IADD R130, R141, 0x1, R155 ;  /* 0x000000018d827824 */ /* 0x000fc800078e029b */
[----:B------:R-:W-:Y:S01]  /*4be0*/  F2FP.F16.F32.PACK_AB R155, RZ, R129 ;  /* 0x00000081ff9b723e */ /* 0x000fe200000000ff */
[----:B------:R-:W-:Y:S01]  /*4bf0*/  IMAD.X R129, R153, 0x1, R7, P4 ;  /* 0x0000000199817824 */ /* 0x000fe200020e0607 */
[----:B------:R-:W-:-:S04]  /*4c00*/  LEA.HI.X R21, R154, R15, R130, 0x1, P5 ;  /* 0x0000000f9a157211 */ /* 0x000fc800028f0c82 */
[----:B------:R0:W-:Y:S01]  /*4c10*/  @P1 STG.E.U16 desc[UR40][R128.64], R155 ;  /* 0x0000009b80001986 */ /* 0x0001e2000c101528 */
[----:B------:R-:W-:Y:S05]  /*4c20*/  @!P2 BRA `(.L_x_37) ;  /* 0x000000000004a947 */ /* 0x000fea0003800000 */
[----:B------:R2:W5:Y:S02]  /*4c30*/  LDG.E.LTC128B.U16 R152, desc[UR40][R20.64+0x2] ;  /* 0x0000022814987981 */ /* 0x000564000c1e1520 */
.L_x_37:
[----:B------:R-:W-:Y:S05]  /*4c40*/  BSYNC B1 ;  /* 0x0000000000017941 */ /* 0x000fea0003800000 */
.L_x_36:
[----:B0----5:R-:W-:Y:S01]  /*4c50*/  HADD2.F32 R155, -RZ, R152.H0_H0 ;  /* 0x20000098ff9b7230 */ /* 0x021fe20000004100 */
[----:B------:R-:W-:Y:S01]  /*4c60*/  ISETP.GT.AND P1, PT, R3, 0x8, PT ;  /* 0x000000080300780c */ /* 0x000fe20003f24270 */
[----:B------:R-:W-:Y:S01]  /*4c70*/  BSSY B1, `(.L_x_38) ;  /* 0x000000c000017945 */ /* 0x000fe20003800000 */
[----:B------:R-:W-:Y:S02]  /*4c80*/  IMAD R157, R143, 0x78, RZ ;  /* 0x000000788f9d7824 */ /* 0x000fe400078e02ff */
[----:B------:R-:W-:Y:S01]  /*4c90*/  FMUL R130, R155, R138 ;  /* 0x0000008a9b827220 */ /* 0x000fe20000400000 */
[----:B------:R-:W-:-:S03]  /*4ca0*/  ISETP.GT.AND P4, PT, R0, RZ, P1 ;  /* 0x000000ff0000720c */ /* 0x000fc60000f84270 */
[----:B------:R-:W-:Y:S01]  /*4cb0*/  FFMA R130, R131, R136, R130 ;  /* 0x0000008883827223 */ /* 0x000fe20000000082 */
[----:B------:R-:W-:-:S04]  /*4cc0*/  IMAD.MOV.U32 R131, RZ, RZ, R159 ;  /* 0x000000ffff837224 */ /* 0x000fc800078e009f */
[----:B------:R-:W-:-:S04]  /*4cd0*/  F2FP.F16.F32.PACK_AB R130, RZ, R130 ;  /* 0x00000082ff82723e */ /* 0x000fc800000000ff */
[----:B------:R-:W-:Y:S01]  /*4ce0*/  PRMT R154, R130, 0x7610, R154 ;  /* 0x00007610829a7816 */ /* 0x000fe2000000009a */
[----:B------:R-:W-:-:S04]  /*4cf0*/  IMAD.MOV.U32 R130, RZ, RZ, R156 ;  /* 0x000000ffff827224 */ /* 0x000fc800078e009c */
[----:B------:R0:W-:Y:S01]  /*4d00*/  @P2 STG.E.U16 desc[UR40][R128.64+0x2], R154 ;  /* 0x0000029a80002986 */ /* 0x0001e2000c101528 */
[----:B------:R-:W-:Y:S05]  /*4d10*/  @!P4 BRA `(.L_x_39) ;  /* 0x000000000004c947 */ /* 0x000fea0003800000 */
[----:B------:R3:W5:Y:S02]  /*4d20*/  LDG.E.LTC128B.U16 R152, desc[UR40][R10.64+0x10] ;  /* 0x000010280a987981 */ /* 0x000764000c1e1520 */
.L_x_39:
[----:B------:R-:W-:Y:S05]  /*4d30*/  BSYNC B1 ;  /* 0x0000000000017941 */ /* 0x000fea0003800000 */
.L_x_38:
[----:B-----5:R-:W-:Y:S01]  /*4d40*/  HADD2.F32 R143, -RZ, R152.H0_H0 ;  /* 0x20000098ff8f7230 */ /* 0x020fe20000004100 */
[----:B------:R-:W-:Y:S01]  /*4d50*/  BSSY B1, `(.L_x_40) ;  /* 0x000000d000017945 */ /* 0x000fe20003800000 */
[----:B------:R-:W-:-:S04]  /*4d60*/  IMAD.WIDE.U32 R130, R142, 0x78, R130 ;  /* 0x000000788e827825 */ /* 0x000fc800078e0082 */
[----:B------:R-:W-:Y:S01]  /*4d70*/  FMUL R143, R143, R138 ;  /* 0x0000008a8f8f7220 */ /* 0x000fe20000400000 */
[----:B------:R-:W-:Y:S01]  /*4d80*/  IMAD.IADD R159, R131, 0x1, R157 ;  /* 0x00000001839f7824 */ /* 0x000fe200078e029d */
[----:B0-----:R-:W-:Y:S02]  /*4d90*/  IADD3 R154, P2, P5, R144, R130, R146 ;  /* 0x00000082909a7210 */ /* 0x001fe40007d5e092 */
[----:B------:R-:W-:Y:S02]  /*4da0*/  FFMA R143, R132, R136, R143 ;  /* 0x00000088848f7223 */ /* 0x000fe4000000008f */
[----:B------:R-:W-:Y:S02]  /*4db0*/  IADD3.X R155, R149, R159, R147, P2, P5 ;  /* 0x0000009f959b7210 */ /* 0x000fe400017ea493 */
[----:B------:R-:W-:Y:S02]  /*4dc0*/  ISETP.GT.AND P2, PT, R3, 0x9, PT ;  /* 0x000000090300780c */ /* 0x000fe40003f44270 */
[----:B------:R-:W-:-:S02]  /*4dd0*/  F2FP.F16.F32.PACK_AB R143, RZ, R143 ;  /* 0x0000008fff8f723e */ /* 0x000fc400000000ff */
[----:B------:R-:W-:-:S03]  /*4de0*/  ISETP.GT.AND P5, PT, R0, RZ, P2 ;  /* 0x000000ff0000720c */ /* 0x000fc600017a4270 */
[----:B------:R0:W-:Y:S10]  /*4df0*/  @P4 STG.E.U16 desc[UR40][R6.64+0x10], R143 ;  /* 0x0000108f06004986 */ /* 0x0001f4000c101528 */
[----:B------:R-:W-:Y:S05]  /*4e00*/  @!P5 BRA `(.L_x_41) ;  /* 0x000000000004d947 */ /* 0x000fea0003800000 */
[----:B------:R4:W5:Y:S02]  /*4e10*/  LDG.E.LTC128B.U16 R152, desc[UR40][R10.64+0x12] ;  /* 0x000012280a987981 */ /* 0x000964000c1e1520 */
.L_x_41:
[----:B------:R-:W-:Y:S05]  /*4e20*/  BSYNC B1 ;  /* 0x0000000000017941 */ /* 0x000fea0003800000 */
.L_x_40:
[----:B0----5:R-:W-:Y:S01]  /*4e30*/  HADD2.F32 R143, -RZ, R152.H0_H0 ;  /* 0x20000098ff8f7230 */ /* 0x021fe20000004100 */
[----:B------:R-:W-:Y:S01]  /*4e40*/  ISETP.GT.AND P4, PT, R0, 0x8, P1 ;  /* 0x000000080000780c */ /* 0x000fe20000f84270 */
[----:B------:R-:W-:Y:S03]  /*4e50*/  BSSY B1, `(.L_x_42) ;  /* 0x0000007000017945 */ /* 0x000fe60003800000 */
[----:B------:R-:W-:-:S04]  /*4e60*/  FMUL R132, R143, R138 ;  /* 0x0000008a8f847220 */ /* 0x000fc80000400000 */
[----:B------:R-:W-:-:S05]  /*4e70*/  FFMA R132, R133, R136, R132 ;  /* 0x0000008885847223 */ /* 0x000fca0000000084 */
[----:B------:R-:W-:-:S05]  /*4e80*/  F2FP.F16.F32.PACK_AB R132, RZ, R132 ;  /* 0x00000084ff84723e */ /* 0x000fca00000000ff */
[----:B------:R0:W-:Y:S01]  /*4e90*/  @P5 STG.E.U16 desc[UR40][R6.64+0x12], R132 ;  /* 0x0000128406005986 */ /* 0x0001e2000c101528 */
[----:B------:R-:W-:Y:S05]  /*4ea0*/  @!P4 BRA `(.L_x_43) ;  /* 0x000000000004c947 */ /* 0x000fea0003800000 */
[----:B------:R0:W5:Y:S02]  /*4eb0*/  LDG.E.LTC128B.U16 R152, desc[UR40][R20.64+0x10] ;  /* 0x0000102814987981 */ /* 0x000164000c1e1520 */
.L_x_43:
[----:B------:R-:W-:Y:S05]  /*4ec0*/  BSYNC B1 ;  /* 0x0000000000017941 */ /* 0x000fea0003800000 */
.L_x_42:
[----:B-----5:R-:W-:Y:S01]  /*4ed0*/  HADD2.F32 R133, -RZ, R152.H0_H0 ;  /* 0x20000098ff857230 */ /* 0x020fe20000004100 */
        /* <DEDUP_REMOVED lines=8> */
.L_x_45:
[----:B------:R-:W-:Y:S05]  /*4f60*/  BSYNC B1 ;  /* 0x0000000000017941 */ /* 0x000fea0003800000 */
.L_x_44:
[----:B-----5:R-:W-:-:S05]  /*4f70*/  HADD2.F32 R131, -RZ, R152.H0_H0 ;  /* 0x20000098ff837230 */ /* 0x020fca0000004100 */
[----:B0-----:R-:W-:Y:S01]  /*4f80*/  FMUL R132, R131, R138 ;  /* 0x0000008a83847220 */ /* 0x001fe20000400000 */
[----:B------:R-:W-:-:S03]  /*4f90*/  IADD3 R131, P4, R144, R130, RZ ;  /* 0x0000008290837210 */ /* 0x000fc60007f9e0ff */
[----:B------:R-:W-:Y:S02]  /*4fa0*/  FFMA R132, R135, R136, R132 ;  /* 0x0000008887847223 */ /* 0x000fe40000000084 */
[----:B------:R-:W-:Y:S01]  /*4fb0*/  IMAD.X R148, R159, 0x1, R149, P4 ;  /* 0x000000019f947824 */ /* 0x000fe200020e0695 */
[C---:B------:R-:W-:Y:S02]  /*4fc0*/  LEA R130, P4, R131.reuse, R14, 0x1 ;  /* 0x0000000e83827211 */ /* 0x040fe400078808ff */
[----:B------:R-:W-:Y:S02]  /*4fd0*/  F2FP.F16.F32.PACK_AB R132, RZ, R132 ;  /* 0x00000084ff84723e */ /* 0x000fe400000000ff */
[----:B------:R-:W-:Y:S02]  /*4fe0*/  LEA.HI.X R131, R131, R15, R148, 0x1, P4 ;  /* 0x0000000f83837211 */ /* 0x000fe400020f0c94 */
[----:B------:R-:W-:-:S05]  /*4ff0*/  PRMT R133, R132, 0x7610, R133 ;  /* 0x0000761084857816 */ /* 0x000fca0000000085 */
[----:B------:R0:W-:Y:S01]  /*5000*/  @P5 STG.E.U16 desc[UR40][R128.64+0x12], R133 ;  /* 0x0000128580005986 */ /* 0x0001e2000c101528 */
[----:B------:R-:W-:-:S13]  /*5010*/  ISETP.GT.AND P5, PT, R0, 0x80, P0 ;  /* 0x000000800000780c */ /* 0x000fda00007a4270 */
[----:B------:R1:W2:Y:S01]  /*5020*/  @P5 LDG.E.LTC128B.U16 R152, desc[UR40][R130.64] ;  /* 0x0000002882985981 */ /* 0x0002a2000c1e1520 */
[----:B------:R-:W-:Y:S01]  /*5030*/  IMAD.WIDE.U32 R144, R142, 0x78, R146 ;  /* 0x000000788e907825 */ /* 0x000fe200078e0092 */
[----:B------:R-:W-:Y:S03]  /*5040*/  BSSY B1, `(.L_x_46) ;  /* 0x0000016000017945 */ /* 0x000fe60003800000 */
[----:B------:R-:W-:Y:S02]  /*5050*/  IMAD.IADD R149, R157, 0x1, R145 ;  /* 0x000000019d957824 */ /* 0x000fe400078e0291 */
[----:B------:R-:W-:Y:S02]  /*5060*/  IMAD.MOV.U32 R148, RZ, RZ, R144 ;  /* 0x000000ffff947224 */ /* 0x000fe400078e0090 */
[----:B------:R-:W-:Y:S02]  /*5070*/  IMAD R5, R5, 0xf0, RZ ;  /* 0x000000f005057824 */ /* 0x000fe400078e02ff */
[----:B0-----:R-:W-:-:S03]  /*5080*/  IMAD.WIDE.U32 R132, R9, R142, R148 ;  /* 0x0000008e09847225 */ /* 0x001fc600078e0094 */
[----:B------:R-:W-:-:S04]  /*5090*/  IADD3 R134, P4, R12, R132, RZ ;  /* 0x000000840c867210 */ /* 0x000fc80007f9e0ff */
[----:B------:R-:W-:-:S03]  /*50a0*/  IADD3.X R135, R13, R139, R133, P4, !PT ;  /* 0x0000008b0d877210 */ /* 0x000fc600027fe485 */
[----:B------:R-:W-:-:S04]  /*50b0*/  IMAD.WIDE.U32 R134, R137, R140, R134 ;  /* 0x0000008c89867225 */ /* 0x000fc800078e0086 */
[----:B-1----:R-:W-:Y:S01]  /*50c0*/  IMAD.IADD R131, R141, 0x1, R135 ;  /* 0x000000018d837824 */ /* 0x002fe200078e0287 */
[----:B------:R-:W-:-:S04]  /*50d0*/  LEA R130, P4, R134, R14, 0x1 ;  /* 0x0000000e86827211 */ /* 0x000fc800078808ff */
[----:B------:R-:W-:Y:S02]  /*50e0*/  LEA.HI.X R131, R134, R15, R131, 0x1, P4 ;  /* 0x0000000f86837211 */ /* 0x000fe400020f0c83 */
[----:B------:R-:W-:Y:S01]  /*50f0*/  ISETP.GT.AND P4, PT, R0, 0x80, P3 ;  /* 0x000000800000780c */ /* 0x000fe20001f84270 */
[----:B--2---:R-:W-:-:S05]  /*5100*/  HADD2.F32 R133, -RZ, R152.H0_H0 ;  /* 0x20000098ff857230 */ /* 0x004fca0000004100 */
[----:B------:R-:W-:-:S04]  /*5110*/  FMUL R133, R133, R138 ;  /* 0x0000008a85857220 */ /* 0x000fc80000400000 */
[----:B------:R-:W-:Y:S01]  /*5120*/  FFMA R120, R120, R136, R133 ;  /* 0x0000008878787223 */ /* 0x000fe20000000085 */
[----:B------:R-:W-:-:S04]  /*5130*/  IMAD.WIDE.U32 R132, R4, 0xf0, R128 ;  /* 0x000000f004847825 */ /* 0x000fc800078e0080 */
[----:B------:R-:W-:Y:S01]  /*5140*/  F2FP.F16.F32.PACK_AB R120, RZ, R120 ;  /* 0x00000078ff78723e */ /* 0x000fe200000000ff */
[----:B------:R-:W-:Y:S02]  /*5150*/  IMAD.IADD R135, R133, 0x1, R5 ;  /* 0x0000000185877824 */ /* 0x000fe400078e0205 */
[----:B------:R-:W-:-:S05]  /*5160*/  @P5 IMAD.MOV.U32 R134, RZ, RZ, R132 ;  /* 0x000000ffff865224 */ /* 0x000fca00078e0084 */
[----:B------:R0:W-:Y:S01]  /*5170*/  @P5 STG.E.U16 desc[UR40][R134.64], R120 ;  /* 0x0000007886005986 */ /* 0x0001e2000c101528 */
[----:B------:R-:W-:Y:S05]  /*5180*/  @!P4 BRA `(.L_x_47) ;  /* 0x000000000004c947 */ /* 0x000fea0003800000 */
[----:B------:R1:W5:Y:S02]  /*5190*/  LDG.E.LTC128B.U16 R152, desc[UR40][R130.64+0x2] ;  /* 0x0000022882987981 */ /* 0x000364000c1e1520 */
.L_x_47:
[----:B------:R-:W-:Y:S05]  /*51a0*/  BSYNC B1 ;  /* 0x0000000000017941 */ /* 0x000fea0003800000 */
.L_x_46:
[----:B-----5:R-:W-:Y:S01]  /*51b0*/  HADD2.F32 R143, -RZ, R152.H0_H0 ;  /* 0x20000098ff8f7230 */ /* 0x020fe20000004100 */
[----:B------:R-:W-:Y:S01]  /*51c0*/  IADD3 R144, P5, R146, R144, RZ ;  /* 0x0000009092907210 */ /* 0x000fe20007fbe0ff */
[----:B------:R-:W-:Y:S01]  /*51d0*/  @P4 IMAD.MOV.U32 R146, RZ, RZ, R132 ;  /* 0x000000ffff924224 */ /* 0x000fe200078e0084 */
[----:B------:R-:W-:Y:S01]  /*51e0*/  ISETP.GT.AND P0, PT, R0, 0x88, P0 ;  /* 0x000000880000780c */ /* 0x000fe20000704270 */
[----:B------:R-:W-:Y:S01]  /*51f0*/  BSSY B1, `(.L_x_48) ;  /* 0x000000e000017945 */ /* 0x000fe20003800000 */
[----:B0-----:R-:W-:Y:S01]  /*5200*/  FMUL R120, R143, R138 ;  /* 0x0000008a8f787220 */ /* 0x001fe20000400000 */
[----:B------:R-:W-:Y:S02]  /*5210*/  IMAD.X R145, R149, 0x1, R147, P5 ;  /* 0x0000000195917824 */ /* 0x000fe400028e0693 */
[----:B------:R-:W-:Y:S02]  /*5220*/  @P4 IMAD.MOV.U32 R147, RZ, RZ, R135 ;  /* 0x000000ffff934224 */ /* 0x000fe400078e0087 */
[----:B------:R-:W-:Y:S01]  /*5230*/  FFMA R120, R121, R136, R120 ;  /* 0x0000008879787223 */ /* 0x000fe20000000078 */
[----:B------:R-:W-:-:S04]  /*5240*/  IMAD.WIDE.U32 R142, R9, R142, R144 ;  /* 0x0000008e098e7225 */ /* 0x000fc800078e0090 */
[----:B------:R-:W-:Y:S02]  /*5250*/  F2FP.F16.F32.PACK_AB R120, RZ, R120 ;  /* 0x00000078ff78723e */ /* 0x000fe400000000ff */
[----:B------:R-:W-:Y:S02]  /*5260*/  IADD3 R144, P5, R12, R142, RZ ;  /* 0x0000008e0c907210 */ /* 0x000fe40007fbe0ff */
[----:B------:R-:W-:-:S05]  /*5270*/  PRMT R9, R120, 0x7610, R9 ;  /* 0x0000761078097816 */ /* 0x000fca0000000009 */
[----:B------:R0:W-:Y:S01]  /*5280*/  @P4 STG.E.U16 desc[UR40][R146.64+0x2], R9 ;  /* 0x0000020992004986 */ /* 0x0001e2000c101528 */
[----:B------:R-:W-:-:S04]  /*5290*/  LEA R120, P4, R154, R14, 0x1 ;  /* 0x0000000e9a787211 */ /* 0x000fc800078808ff */
[----:B------:R-:W-:Y:S01]  /*52a0*/  LEA.HI.X R121, R154, R15, R155, 0x1, P4 ;  /* 0x0000000f9a797211 */ /* 0x000fe200020f0c9b */
[----:B------:R-:W-:Y:S08]  /*52b0*/  @!P0 BRA `(.L_x_49) ;  /* 0x0000000000048947 */ /* 0x000ff00003800000 */
[----:B------:R2:W5:Y:S02]  /*52c0*/  LDG.E.LTC128B.U16 R152, desc[UR40][R120.64] ;  /* 0x0000002878987981 */ /* 0x000564000c1e1520 */
.L_x_49:
[----:B------:R-:W-:Y:S05]  /*52d0*/  BSYNC B1 ;  /* 0x0000000000017941 */ /* 0x000fea0003800000 */
.L_x_48:
[----:B0----5:R-:W-:Y:S01]  /*52e0*/  HADD2.F32 R9, -RZ, R152.H0_H0 ;  /* 0x20000098ff097230 */ /* 0x021fe20000004100 */
[----:B------:R-:W-:Y:S01]  /*52f0*/  IADD3 R12, P4, R151, R132, RZ ;  /* 0x00000084970c7210 */ /* 0x000fe20007f9e0ff */
[----:B------:R-:W-:Y:S01]  /*5300*/  BSSY B1, `(.L_x_50) ;  /* 0x000000e000017945 */ /* 0x000fe20003800000 */
[----:B------:R-:W-:Y:S02]  /*5310*/  IADD3.X R145, R13, R139, R143, P5, !PT ;  /* 0x0000008b0d917210 */ /* 0x000fe40002ffe48f */
[----:B------:R-:W-:Y:S01]  /*5320*/  FMUL R9, R9, R138 ;  /* 0x0000008a09097220 */ /* 0x000fe20000400000 */
[----:B------:R-:W-:Y:S01]  /*5330*/  IMAD.X R13, R135, 0x1, R153, P4 ;  /* 0x00000001870d7824 */ /* 0x000fe200020e0699 */
[----:B------:R-:W-:Y:S01]  /*5340*/  ISETP.GT.AND P3, PT, R0, 0x88, P3 ;  /* 0x000000880000780c */ /* 0x000fe20001f64270 */
[----:B--2---:R-:W-:-:S04]  /*5350*/  IMAD.WIDE.U32 R120, R137, R140, R144 ;  /* 0x0000008c89787225 */ /* 0x004fc800078e0090 */
[----:B------:R-:W-:Y:S01]  /*5360*/  FFMA R9, R122, R136, R9 ;  /* 0x000000887a097223 */ /* 0x000fe20000000009 */
[----:B------:R-:W-:Y:S01]  /*5370*/  IMAD.IADD R141, R141, 0x1, R121 ;  /* 0x000000018d8d7824 */ /* 0x000fe200078e0279 */
[----:B------:R-:W-:-:S03]  /*5380*/  LEA R14, P5, R120, R14, 0x1 ;  /* 0x0000000e780e7211 */ /* 0x000fc600078a08ff */
[----:B------:R-:W-:Y:S02]  /*5390*/  F2FP.F16.F32.PACK_AB R9, RZ, R9 ;  /* 0x00000009ff09723e */ /* 0x000fe400000000ff */
[----:B------:R-:W-:-:S03]  /*53a0*/  LEA.HI.X R15, R120, R15, R141, 0x1, P5 ;  /* 0x0000000f780f7211 */ /* 0x000fc600028f0c8d */
[----:B------:R0:W-:Y:S01]  /*53b0*/  @P0 STG.E.U16 desc[UR40][R12.64], R9 ;  /* 0x000000090c000986 */ /* 0x0001e2000c101528 */
[----:B------:R-:W-:Y:S05]  /*53c0*/  @!P3 BRA `(.L_x_51) ;  /* 0x000000000004b947 */ /* 0x000fea0003800000 */
[----:B------:R2:W5:Y:S02]  /*53d0*/  LDG.E.LTC128B.U16 R152, desc[UR40][R14.64+0x2] ;  /* 0x000002280e987981 */ /* 0x000564000c1e1520 */
.L_x_51:
[----:B------:R-:W-:Y:S05]  /*53e0*/  BSYNC B1 ;  /* 0x0000000000017941 */ /* 0x000fea0003800000 */
.L_x_50:
        /* <DEDUP_REMOVED lines=9> */
.L_x_53:
[----:B------:R-:W-:Y:S05]  /*5480*/  BSYNC B1 ;  /* 0x0000000000017941 */ /* 0x000fea0003800000 */
.L_x_52:
[----:B-----5:R-:W-:Y:S01]  /*5490*/  HADD2.F32 R9, -RZ, R152.H0_H0 ;  /* 0x20000098ff097230 */ /* 0x020fe20000004100 */
[----:B------:R-:W-:Y:S01]  /*54a0*/  ISETP.GT.AND P3, PT, R0, 0x80, P2 ;  /* 0x000000800000780c */ /* 0x000fe20001764270 */
[----:B0-----:R-:W-:Y:S01]  /*54b0*/  @P0 IMAD.MOV.U32 R120, RZ, RZ, R132 ;  /* 0x000000ffff780224 */ /* 0x001fe200078e0084 */
[----:B------:R-:W-:Y:S01]  /*54c0*/  BSSY B1, `(.L_x_54) ;  /* 0x0000008000017945 */ /* 0x000fe20003800000 */
[----:B------:R-:W-:Y:S02]  /*54d0*/  @P0 IMAD.MOV.U32 R121, RZ, RZ, R135 ;  /* 0x000000ffff790224 */ /* 0x000fe400078e0087 */
[----:B------:R-:W-:-:S04]  /*54e0*/  FMUL R9, R9, R138 ;  /* 0x0000008a09097220 */ /* 0x000fc80000400000 */
[----:B------:R-:W-:-:S05]  /*54f0*/  FFMA R9, R124, R136, R9 ;  /* 0x000000887c097223 */ /* 0x000fca0000000009 */
[----:B------:R-:W-:-:S05]  /*5500*/  F2FP.F16.F32.PACK_AB R9, RZ, R9 ;  /* 0x00000009ff09723e */ /* 0x000fca00000000ff */
[----:B------:R0:W-:Y:S01]  /*5510*/  @P0 STG.E.U16 desc[UR40][R120.64+0x10], R9 ;  /* 0x0000100978000986 */ /* 0x0001e2000c101528 */
[----:B------:R-:W-:Y:S05]  /*5520*/  @!P3 BRA `(.L_x_55) ;  /* 0x000000000004b947 */ /* 0x000fea0003800000 */
[----:B------:R0:W5:Y:S02]  /*5530*/  LDG.E.LTC128B.U16 R152, desc[UR40][R130.64+0x12] ;  /* 0x0000122882987981 */ /* 0x000164000c1e1520 */
.L_x_55:
[----:B------:R-:W-:Y:S05]  /*5540*/  BSYNC B1 ;  /* 0x0000000000017941 */ /* 0x000fea0003800000 */
.L_x_54:
[----:B0----5:R-:W-:Y:S01]  /*5550*/  HADD2.F32 R9, -RZ, R152.H0_H0 ;  /* 0x20000098ff097230 */ /* 0x021fe20000004100 */
[----:B------:R-:W-:Y:S01]  /*5560*/  ISETP.GT.AND P1, PT, R0, 0x88, P1 ;  /* 0x000000880000780c */ /* 0x000fe20000f24270 */
[----:B------:R-:W-:Y:S01]  /*5570*/  @P3 IMAD.MOV.U32 R133, RZ, RZ, R135 ;  /* 0x000000ffff853224 */ /* 0x000fe200078e0087 */
[----:B------:R-:W-:Y:S02]  /*5580*/  BSSY B1, `(.L_x_56) ;  /* 0x0000007000017945 */ /* 0x000fe40003800000 */
[----:B------:R-:W-:-:S04]  /*5590*/  FMUL R120, R9, R138 ;  /* 0x0000008a09787220 */ /* 0x000fc80000400000 */
[----:B------:R-:W-:-:S05]  /*55a0*/  FFMA R120, R125, R136, R120 ;  /* 0x000000887d787223 */ /* 0x000fca0000000078 */
[----:B------:R-:W-:-:S05]  /*55b0*/  F2FP.F16.F32.PACK_AB R120, RZ, R120 ;  /* 0x00000078ff78723e */ /* 0x000fca00000000ff */
[----:B------:R0:W-:Y:S01]  /*55c0*/  @P3 STG.E.U16 desc[UR40][R132.64+0x12], R120 ;  /* 0x0000127884003986 */ /* 0x0001e2000c101528 */
[----:B------:R-:W-:Y:S05]  /*55d0*/  @!P1 BRA `(.L_x_57) ;  /* 0x0000000000049947 */ /* 0x000fea0003800000 */
[----:B------:R0:W5:Y:S02]  /*55e0*/  LDG.E.LTC128B.U16 R152, desc[UR40][R14.64+0x10] ;  /* 0x000010280e987981 */ /* 0x000164000c1e1520 */
.L_x_57:
[----:B------:R-:W-:Y:S05]  /*55f0*/  BSYNC B1 ;  /* 0x0000000000017941 */ /* 0x000fea0003800000 */
.L_x_56:
        /* <DEDUP_REMOVED lines=9> */
.L_x_59:
[----:B------:R-:W-:Y:S05]  /*5690*/  BSYNC B1 ;  /* 0x0000000000017941 */ /* 0x000fea0003800000 */
.L_x_58:
[----:B0----5:R-:W-:Y:S01]  /*56a0*/  HADD2.F32 R9, -RZ, R152.H0_H0 ;  /* 0x20000098ff097230 */ /* 0x021fe20000004100 */
[----:B------:R-:W-:Y:S01]  /*56b0*/  ISETP.GT.AND P3, PT, R3, 0x10, PT ;  /* 0x000000100300780c */ /* 0x000fe20003f64270 */
[----:B------:R-:W-:Y:S03]  /*56c0*/  BSSY B1, `(.L_x_60) ;  /* 0x0000008000017945 */ /* 0x000fe60003800000 */
[----:B------:R-:W-:Y:S01]  /*56d0*/  FMUL R120, R9, R138 ;  /* 0x0000008a09787220 */ /* 0x000fe20000400000 */
[----:B------:R-:W-:-:S03]  /*56e0*/  ISETP.GT.AND P0, PT, R0, RZ, P3 ;  /* 0x000000ff0000720c */ /* 0x000fc60001f04270 */
[----:B------:R-:W-:-:S05]  /*56f0*/  FFMA R120, R127, R136, R120 ;  /* 0x000000887f787223 */ /* 0x000fca0000000078 */
[----:B------:R-:W-:-:S05]  /*5700*/  F2FP.F16.F32.PACK_AB R120, RZ, R120 ;  /* 0x00000078ff78723e */ /* 0x000fca00000000ff */
[----:B------:R0:W-:Y:S01]  /*5710*/  @P2 STG.E.U16 desc[UR40][R12.64+0x12], R120 ;  /* 0x000012780c002986 */ /* 0x0001e2000c101528 */
[----:B------:R-:W-:Y:S05]  /*5720*/  @!P0 BRA `(.L_x_61) ;  /* 0x0000000000048947 */ /* 0x000fea0003800000 */
[----:B------:R0:W5:Y:S02]  /*5730*/  LDG.E.LTC128B.U16 R152, desc[UR40][R10.64+0x20] ;  /* 0x000020280a987981 */ /* 0x000164000c1e1520 */
.L_x_61:
[----:B------:R-:W-:Y:S05]  /*5740*/  BSYNC B1 ;  /* 0x0000000000017941 */ /* 0x000fea0003800000 */
.L_x_60:
[----:B-----5:R-:W-:Y:S01]  /*5750*/  HADD2.F32 R9, -RZ, R152.H0_H0 ;  /* 0x20000098ff097230 */ /* 0x020fe20000004100 */
        /* <DEDUP_REMOVED lines=9> */
.L_x_63:
[----:B------:R-:W-:Y:S05]  /*57f0*/  BSYNC B1 ;  /* 0x0000000000017941 */ /* 0x000fea0003800000 */
.L_x_62:
        /* <DEDUP_REMOVED lines=9> */
.L_x_65:
[----:B------:R-:W-:Y:S05]  /*5890*/  BSYNC B1 ;  /* 0x0000000000017941 */ /* 0x000fea0003800000 */
.L_x_64:
        /* <DEDUP_REMOVED lines=9> */
.L_x_67:
[----:B------:R-:W-:Y:S05]  /*5930*/  BSYNC B1 ;  /* 0x0000000000017941 */ /* 0x000fea0003800000 */
.L_x_66:
        /* <DEDUP_REMOVED lines=10> */
.L_x_69:
[----:B------:R-:W-:Y:S05]  /*59e0*/  BSYNC B1 ;  /* 0x0000000000017941 */ /* 0x000fea0003800000 */
.L_x_68:
        /* <DEDUP_REMOVED lines=10> */
.L_x_71:
[----:B------:R-:W-:Y:S05]  /*5a90*/  BSYNC B1 ;  /* 0x0000000000017941 */ /* 0x000fea0003800000 */
.L_x_70:
        /* <DEDUP_REMOVED lines=9> */
.L_x_73:
[----:B------:R-:W-:Y:S05]  /*5b30*/  BSYNC B1 ;  /* 0x0000000000017941 */ /* 0x000fea0003800000 */
.L_x_72:
        /* <DEDUP_REMOVED lines=9> */
.L_x_75:
[----:B------:R-:W-:Y:S05]  /*5bd0*/  BSYNC B1 ;  /* 0x0000000000017941 */ /* 0x000fea0003800000 */
.L_x_74:
        /* <DEDUP_REMOVED lines=9> */
.L_x_77:
[----:B------:R-:W-:Y:S05]  /*5c70*/  BSYNC B1 ;  /* 0x0000000000017941 */ /* 0x000fea0003800000 */
.L_x_76:
[----:B-----5:R-:W-:Y:S01]  /*5c80*/  HADD2.F32 R9, -RZ, R152.H0_H0 ;  /* 0x20000098ff097230 */ /* 0x020fe20000004100 */
[----:B------:R-:W-:Y:S01]  /*5c90*/  ISETP.GT.AND P4, PT, R0, 0x80, P2 ;  /* 0x000000800000780c */ /* 0x000fe20001784270 */
[----:B0-----:R-:W-:Y:S01]  /*5ca0*/  IMAD.WIDE.U32 R12, R4, 0xf0, R128 ;  /* 0x000000f0040c7825 */ /* 0x001fe200078e0080 */
[----:B------:R-:W-:Y:S03]  /*5cb0*/  BSSY B1, `(.L_x_78) ;  /* 0x0000009000017945 */ /* 0x000fe60003800000 */
[----:B------:R-:W-:Y:S01]  /*5cc0*/  FMUL R9, R9, R138 ;  /* 0x0000008a09097220 */ /* 0x000fe20000400000 */
[----:B------:R-:W-:Y:S02]  /*5cd0*/  IMAD.IADD R5, R5, 0x1, R13 ;  /* 0x0000000105057824 */ /* 0x000fe400078e020d */
[----:B------:R-:W-:Y:S02]  /*5ce0*/  IMAD.MOV.U32 R4, RZ, RZ, R12 ;  /* 0x000000ffff047224 */ /* 0x000fe400078e000c */
[----:B------:R-:W-:-:S05]  /*5cf0*/  FFMA R9, R104, R136, R9 ;  /* 0x0000008868097223 */ /* 0x000fca0000000009 */
[----:B------:R-:W-:-:S05]  /*5d00*/  F2FP.F16.F32.PACK_AB R9, RZ, R9 ;  /* 0x00000009ff09723e */ /* 0x000fca00000000ff */
[----:B------:R0:W-:Y:S01]  /*5d10*/  @P5 STG.E.U16 desc[UR40][R4.64+0x20], R9 ;  /* 0x0000200904005986 */ /* 0x0001e2000c101528 */
[----:B------:R-:W-:Y:S05]  /*5d20*/  @!P4 BRA `(.L_x_79) ;  /* 0x000000000004c947 */ /* 0x000fea0003800000 */
[----:B------:R0:W5:Y:S02]  /*5d30*/  LDG.E.LTC128B.U16 R152, desc[UR40][R130.64+0x22] ;  /* 0x0000222882987981 */ /* 0x000164000c1e1520 */
.L_x_79:
[----:B------:R-:W-:Y:S05]  /*5d40*/  BSYNC B1 ;  /* 0x0000000000017941 */ /* 0x000fea0003800000 */
.L_x_78:
        /* <DEDUP_REMOVED lines=9> */
.L_x_81:
[----:B------:R-:W-:Y:S05]  /*5de0*/  BSYNC B1 ;  /* 0x0000000000017941 */ /* 0x000fea0003800000 */
.L_x_80:
[----:B-----5:R-:W-:Y:S01]  /*5df0*/  HADD2.F32 R9, -RZ, R152.H0_H0 ;  /* 0x20000098ff097230 */ /* 0x020fe20000004100 */
[----:B------:R-:W-:Y:S01]  /*5e00*/  IADD3 R12, P4, R151, R12, RZ ;  /* 0x0000000c970c7210 */ /* 0x000fe20007f9e0ff */
[----:B------:R-:W-:Y:S01]  /*5e10*/  BSSY B1, `(.L_x_82) ;  /* 0x0000009000017945 */ /* 0x000fe20003800000 */
[----:B------:R-:W-:Y:S02]  /*5e20*/  ISETP.GT.AND P2, PT, R0, 0x88, P2 ;  /* 0x000000880000780c */ /* 0x000fe40001744270 */
[----:B------:R-:W-:Y:S01]  /*5e30*/  FMUL R9, R9, R138 ;  /* 0x0000008a09097220 */ /* 0x000fe20000400000 */
[----:B------:R-:W-:-:S03]  /*5e40*/  IMAD.X R13, R153, 0x1, R5, P4 ;  /* 0x00000001990d7824 */ /* 0x000fc600020e0605 */
[----:B------:R-:W-:-:S05]  /*5e50*/  FFMA R9, R106, R136, R9 ;  /* 0x000000886a097223 */ /* 0x000fca0000000009 */
[----:B------:R-:W-:-:S05]  /*5e60*/  F2FP.F16.F32.PACK_AB R9, RZ, R9 ;  /* 0x00000009ff09723e */ /* 0x000fca00000000ff */
[----:B------:R0:W-:Y:S01]  /*5e70*/  @P3 STG.E.U16 desc[UR40][R12.64+0x20], R9 ;  /* 0x000020090c003986 */ /* 0x0001e2000c101528 */
[----:B------:R-:W-:Y:S05]  /*5e80*/  @!P2 BRA `(.L_x_83) ;  /* 0x000000000004a947 */ /* 0x000fea0003800000 */
[----:B------:R0:W5:Y:S02]  /*5e90*/  LDG.E.LTC128B.U16 R152, desc[UR40][R14.64+0x22] ;  /* 0x000022280e987981 */ /* 0x000164000c1e1520 */
.L_x_83:
[----:B------:R-:W-:Y:S05]  /*5ea0*/  BSYNC B1 ;  /* 0x0000000000017941 */ /* 0x000fea0003800000 */
.L_x_82:
        /* <DEDUP_REMOVED lines=9> */
.L_x_85:
[----:B------:R-:W-:Y:S05]  /*5f40*/  BSYNC B1 ;  /* 0x0000000000017941 */ /* 0x000fea0003800000 */
.L_x_84:
        /* <DEDUP_REMOVED lines=9> */
.L_x_87:
[----:B------:R-:W-:Y:S05]  /*5fe0*/  BSYNC B1 ;  /* 0x0000000000017941 */ /* 0x000fea0003800000 */
.L_x_86:
        /* <DEDUP_REMOVED lines=9> */
.L_x_89:
[----:B------:R-:W-:Y:S05]  /*6080*/  BSYNC B1 ;  /* 0x0000000000017941 */ /* 0x000fea0003800000 */
.L_x_88:
        /* <DEDUP_REMOVED lines=9> */
.L_x_91:
[----:B------:R-:W-:Y:S05]  /*6120*/  BSYNC B1 ;  /* 0x0000000000017941 */ /* 0x000fea0003800000 */
.L_x_90:
        /* <DEDUP_REMOVED lines=10> */
.L_x_93:
[----:B------:R-:W-:Y:S05]  /*61d0*/  BSYNC B1 ;  /* 0x0000000000017941 */ /* 0x000fea0003800000 */
.L_x_92:
        /* <DEDUP_REMOVED lines=10> */
.L_x_95:
[----:B------:R-:W-:Y:S05]  /*6280*/  BSYNC B1 ;  /* 0x0000000000017941 */ /* 0x000fea0003800000 */
.L_x_94:
        /* <DEDUP_REMOVED lines=9> */
.L_x_97:
[----:B------:R-:W-:Y:S05]  /*6320*/  BSYNC B1 ;  /* 0x0000000000017941 */ /* 0x000fea0003800000 */
.L_x_96:
        /* <DEDUP_REMOVED lines=9> */
.L_x_99:
[----:B------:R-:W-:Y:S05]  /*63c0*/  BSYNC B1 ;  /* 0x0000000000017941 */ /* 0x000fea0003800000 */
.L_x_98:
        /* <DEDUP_REMOVED lines=10> */
.L_x_101:
[----:B------:R-:W-:Y:S05]  /*6470*/  BSYNC B1 ;  /* 0x0000000000017941 */ /* 0x000fea0003800000 */
.L_x_100:
        /* <DEDUP_REMOVED lines=10> */
.L_x_103:
[----:B------:R-:W-:Y:S05]  /*6520*/  BSYNC B1 ;  /* 0x0000000000017941 */ /* 0x000fea0003800000 */
.L_x_102:
        /* <DEDUP_REMOVED lines=9> */
.L_x_105:
[----:B------:R-:W-:Y:S05]  /*65c0*/  BSYNC B1 ;  /* 0x0000000000017941 */ /* 0x000fea0003800000 */
.L_x_104:
        /* <DEDUP_REMOVED lines=9> */
.L_x_107:
[----:B------:R-:W-:Y:S05]  /*6660*/  BSYNC B1 ;  /* 0x0000000000017941 */ /* 0x000fea0003800000 */
.L_x_106:
        /* <DEDUP_REMOVED lines=9> */
.L_x_109:
[----:B------:R-:W-:Y:S05]  /*6700*/  BSYNC B1 ;  /* 0x0000000000017941 */ /* 0x000fea0003800000 */
.L_x_108:
        /* <DEDUP_REMOVED lines=9> */
.L_x_111:
[----:B------:R-:W-:Y:S05]  /*67a0*/  BSYNC B1 ;  /* 0x0000000000017941 */ /* 0x000fea0003800000 */
.L_x_110:
        /* <DEDUP_REMOVED lines=9> */
.L_x_113:
[----:B------:R-:W-:Y:S05]  /*6840*/  BSYNC B1 ;  /* 0x0000000000017941 */ /* 0x000fea0003800000 */
.L_x_112:
        /* <DEDUP_REMOVED lines=9> */
.L_x_115:
[----:B------:R-:W-:Y:S05]  /*68e0*/  BSYNC B1 ;  /* 0x0000000000017941 */ /* 0x000fea0003800000 */
.L_x_114:
        /* <DEDUP_REMOVED lines=9> */
.L_x_117:
[----:B------:R-:W-:Y:S05]  /*6980*/  BSYNC B1 ;  /* 0x0000000000017941 */ /* 0x000fea0003800000 */
.L_x_116:
        /* <DEDUP_REMOVED lines=9> */
.L_x_119:
[----:B------:R-:W-:Y:S05]  /*6a20*/  BSYNC B1 ;  /* 0x0000000000017941 */ /* 0x000fea0003800000 */
.L_x_118:
        /* <DEDUP_REMOVED lines=9> */
.L_x_121:
[----:B------:R-:W-:Y:S05]  /*6ac0*/  BSYNC B1 ;  /* 0x0000000000017941 */ /* 0x000fea0003800000 */
.L_x_120:
        /* <DEDUP_REMOVED lines=9> */
.L_x_123:
[----:B------:R-:W-:Y:S05]  /*6b60*/  BSYNC B1 ;  /* 0x0000000000017941 */ /* 0x000fea0003800000 */
.L_x_122:
        /* <DEDUP_REMOVED lines=10> */
.L_x_125:
[----:B------:R-:W-:Y:S05]  /*6c10*/  BSYNC B1 ;  /* 0x0000000000017941 */ /* 0x000fea0003800000 */
.L_x_124:
        /* <DEDUP_REMOVED lines=10> */
.L_x_127:
[----:B------:R-:W-:Y:S05]  /*6cc0*/  BSYNC B1 ;  /* 0x0000000000017941 */ /* 0x000fea0003800000 */
.L_x_126:
        /* <DEDUP_REMOVED lines=9> */
.L_x_129:
[----:B------:R-:W-:Y:S05]  /*6d60*/  BSYNC B1 ;  /* 0x0000000000017941 */ /* 0x000fea0003800000 */
.L_x_128:
        /* <DEDUP_REMOVED lines=9> */
.L_x_131:
[----:B------:R-:W-:Y:S05]  /*6e00*/  BSYNC B1 ;  /* 0x0000000000017941 */ /* 0x000fea0003800000 */
.L_x_130:
        /* <DEDUP_REMOVED lines=10> */
.L_x_133:
[----:B------:R-:W-:Y:S05]  /*6eb0*/  BSYNC B1 ;  /* 0x0000000000017941 */ /* 0x000fea0003800000 */
.L_x_132:
        /* <DEDUP_REMOVED lines=10> */
.L_x_135:
[----:B------:R-:W-:Y:S05]  /*6f60*/  BSYNC B1 ;  /* 0x0000000000017941 */ /* 0x000fea0003800000 */
.L_x_134:
        /* <DEDUP_REMOVED lines=9> */
.L_x_137:
[----:B------:R-:W-:Y:S05]  /*7000*/  BSYNC B1 ;  /* 0x0000000000017941 */ /* 0x000fea0003800000 */
.L_x_136:
        /* <DEDUP_REMOVED lines=9> */
.L_x_139:
[----:B------:R-:W-:Y:S05]  /*70a0*/  BSYNC B1 ;  /* 0x0000000000017941 */ /* 0x000fea0003800000 */
.L_x_138:
        /* <DEDUP_REMOVED lines=9> */
.L_x_141:
[----:B------:R-:W-:Y:S05]  /*7140*/  BSYNC B1 ;  /* 0x0000000000017941 */ /* 0x000fea0003800000 */
.L_x_140:
        /* <DEDUP_REMOVED lines=9> */
.L_x_143:
[----:B------:R-:W-:Y:S05]  /*71e0*/  BSYNC B1 ;  /* 0x0000000000017941 */ /* 0x000fea0003800000 */
.L_x_142:
        /* <DEDUP_REMOVED lines=9> */
.L_x_145:
[----:B------:R-:W-:Y:S05]  /*7280*/  BSYNC B1 ;  /* 0x0000000000017941 */ /* 0x000fea0003800000 */
.L_x_144:
        /* <DEDUP_REMOVED lines=9> */
.L_x_147:
[----:B------:R-:W-:Y:S05]  /*7320*/  BSYNC B1 ;  /* 0x0000000000017941 */ /* 0x000fea0003800000 */
.L_x_146:
        /* <DEDUP_REMOVED lines=9> */
.L_x_149:
[----:B------:R-:W-:Y:S05]  /*73c0*/  BSYNC B1 ;  /* 0x0000000000017941 */ /* 0x000fea0003800000 */
.L_x_148:
        /* <DEDUP_REMOVED lines=9> */
.L_x_151:
[----:B------:R-:W-:Y:S05]  /*7460*/  BSYNC B1 ;  /* 0x0000000000017941 */ /* 0x000fea0003800000 */
.L_x_150:
        /* <DEDUP_REMOVED lines=9> */
.L_x_153:
[----:B------:R-:W-:Y:S05]  /*7500*/  BSYNC B1 ;  /* 0x0000000000017941 */ /* 0x000fea0003800000 */
.L_x_152:
        /* <DEDUP_REMOVED lines=9> */
.L_x_155:
[----:B------:R-:W-:Y:S05]  /*75a0*/  BSYNC B1 ;  /* 0x0000000000017941 */ /* 0x000fea0003800000 */
.L_x_154:
        /* <DEDUP_REMOVED lines=10> */
.L_x_157:
[----:B------:R-:W-:Y:S05]  /*7650*/  BSYNC B1 ;  /* 0x0000000000017941 */ /* 0x000fea0003800000 */
.L_x_156:
        /* <DEDUP_REMOVED lines=10> */
.L_x_159:
[----:B------:R-:W-:Y:S05]  /*7700*/  BSYNC B1 ;  /* 0x0000000000017941 */ /* 0x000fea0003800000 */
.L_x_158:
        /* <DEDUP_REMOVED lines=9> */
.L_x_161:
[----:B------:R-:W-:Y:S05]  /*77a0*/  BSYNC B1 ;  /* 0x0000000000017941 */ /* 0x000fea0003800000 */
.L_x_160:
        /* <DEDUP_REMOVED lines=9> */
.L_x_163:
[----:B------:R-:W-:Y:S05]  /*7840*/  BSYNC B1 ;  /* 0x0000000000017941 */ /* 0x000fea0003800000 */
.L_x_162:
        /* <DEDUP_REMOVED lines=10> */
.L_x_165:
[----:B------:R-:W-:Y:S05]  /*78f0*/  BSYNC B1 ;  /* 0x0000000000017941 */ /* 0x000fea0003800000 */
.L_x_164:
        /* <DEDUP_REMOVED lines=10> */
.L_x_167:
[----:B------:R-:W-:Y:S05]  /*79a0*/  BSYNC B1 ;  /* 0x0000000000017941 */ /* 0x000fea0003800000 */
.L_x_166:
        /* <DEDUP_REMOVED lines=9> */
.L_x_169:
[----:B------:R-:W-:Y:S05]  /*7a40*/  BSYNC B1 ;  /* 0x0000000000017941 */ /* 0x000fea0003800000 */
.L_x_168:
        /* <DEDUP_REMOVED lines=9> */
.L_x_171:
[----:B------:R-:W-:Y:S05]  /*7ae0*/  BSYNC B1 ;  /* 0x0000000000017941 */ /* 0x000fea0003800000 */
.L_x_170:
        /* <DEDUP_REMOVED lines=9> */
.L_x_173:
[----:B------:R-:W-:Y:S05]  /*7b80*/  BSYNC B1 ;  /* 0x0000000000017941 */ /* 0x000fea0003800000 */
.L_x_172:
        /* <DEDUP_REMOVED lines=9> */
.L_x_175:
[----:B------:R-:W-:Y:S05]  /*7c20*/  BSYNC B1 ;  /* 0x0000000000017941 */ /* 0x000fea0003800000 */
.L_x_174:
        /* <DEDUP_REMOVED lines=9> */
.L_x_177:
[----:B------:R-:W-:Y:S05]  /*7cc0*/  BSYNC B1 ;  /* 0x0000000000017941 */ /* 0x000fea0003800000 */
.L_x_176:
        /* <DEDUP_REMOVED lines=9> */
.L_x_179:
[----:B------:R-:W-:Y:S05]  /*7d60*/  BSYNC B1 ;  /* 0x0000000000017941 */ /* 0x000fea0003800000 */
.L_x_178:
        /* <DEDUP_REMOVED lines=9> */
.L_x_181:
[----:B------:R-:W-:Y:S05]  /*7e00*/  BSYNC B1 ;  /* 0x0000000000017941 */ /* 0x000fea0003800000 */
.L_x_180:
        /* <DEDUP_REMOVED lines=9> */
.L_x_183:
[----:B------:R-:W-:Y:S05]  /*7ea0*/  BSYNC B1 ;  /* 0x0000000000017941 */ /* 0x000fea0003800000 */
.L_x_182:
        /* <DEDUP_REMOVED lines=9> */
.L_x_185:
[----:B------:R-:W-:Y:S05]  /*7f40*/  BSYNC B1 ;  /* 0x0000000000017941 */ /* 0x000fea0003800000 */
.L_x_184:
        /* <DEDUP_REMOVED lines=9> */
.L_x_187:
[----:B------:R-:W-:Y:S05]  /*7fe0*/  BSYNC B1 ;  /* 0x0000000000017941 */ /* 0x000fea0003800000 */
.L_x_186:
        /* <DEDUP_REMOVED lines=10> */
.L_x_189:
[----:B------:R-:W-:Y:S05]  /*8090*/  BSYNC B1 ;  /* 0x0000000000017941 */ /* 0x000fea0003800000 */
.L_x_188:
        /* <DEDUP_REMOVED lines=10> */
.L_x_191:
[----:B------:R-:W-:Y:S05]  /*8140*/  BSYNC B1 ;  /* 0x0000000000017941 */ /* 0x000fea0003800000 */
.L_x_190:
        /* <DEDUP_REMOVED lines=9> */
.L_x_193:
[----:B------:R-:W-:Y:S05]  /*81e0*/  BSYNC B1 ;  /* 0x0000000000017941 */ /* 0x000fea0003800000 */
.L_x_192:
        /* <DEDUP_REMOVED lines=9> */
.L_x_195:
[----:B------:R-:W-:Y:S05]  /*8280*/  BSYNC B1 ;  /* 0x0000000000017941 */ /* 0x000fea0003800000 */
.L_x_194:
        /* <DEDUP_REMOVED lines=10> */
.L_x_197:
[----:B------:R-:W-:Y:S05]  /*8330*/  BSYNC B1 ;  /* 0x0000000000017941 */ /* 0x000fea0003800000 */
.L_x_196:
        /* <DEDUP_REMOVED lines=10> */
.L_x_199:
[----:B------:R-:W-:Y:S05]  /*83e0*/  BSYNC B1 ;  /* 0x0000000000017941 */ /* 0x000fea0003800000 */
.L_x_198:
        /* <DEDUP_REMOVED lines=9> */
.L_x_201:
[----:B------:R-:W-:Y:S05]  /*8480*/  BSYNC B1 ;  /* 0x0000000000017941 */ /* 0x000fea0003800000 */
.L_x_200:
        /* <DEDUP_REMOVED lines=9> */
.L_x_203:
[----:B------:R-:W-:Y:S05]  /*8520*/  BSYNC B1 ;  /* 0x0000000000017941 */ /* 0x000fea0003800000 */
.L_x_202:
        /* <DEDUP_REMOVED lines=9> */
.L_x_205:
[----:B------:R-:W-:Y:S05]  /*85c0*/  BSYNC B1 ;  /* 0x0000000000017941 */ /* 0x000fea0003800000 */
.L_x_204:
        /* <DEDUP_REMOVED lines=9> */
.L_x_207:
[----:B------:R-:W-:Y:S05]  /*8660*/  BSYNC B1 ;  /* 0x0000000000017941 */ /* 0x000fea0003800000 */
.L_x_206:
        /* <DEDUP_REMOVED lines=9> */
.L_x_209:
[----:B------:R-:W-:Y:S05]  /*8700*/  BSYNC B1 ;  /* 0x0000000000017941 */ /* 0x000fea0003800000 */
.L_x_208:
        /* <DEDUP_REMOVED lines=9> */
.L_x_211:
[----:B------:R-:W-:Y:S05]  /*87a0*/  BSYNC B1 ;  /* 0x0000000000017941 */ /* 0x000fea0003800000 */
.L_x_210:
        /* <DEDUP_REMOVED lines=9> */
.L_x_213:
[----:B------:R-:W-:Y:S05]  /*8840*/  BSYNC B1 ;  /* 0x0000000000017941 */ /* 0x000fea0003800000 */
.L_x_212:
        /* <DEDUP_REMOVED lines=9> */
.L_x_215:
[----:B------:R-:W-:Y:S05]  /*88e0*/  BSYNC B1 ;  /* 0x0000000000017941 */ /* 0x000fea0003800000 */
.L_x_214:
        /* <DEDUP_REMOVED lines=9> */
.L_x_217:
[----:B------:R-:W-:Y:S05]  /*8980*/  BSYNC B1 ;  /* 0x0000000000017941 */ /* 0x000fea0003800000 */
.L_x_216:
        /* <DEDUP_REMOVED lines=9> */
.L_x_219:
[----:B------:R-:W-:Y:S05]  /*8a20*/  BSYNC B1 ;  /* 0x0000000000017941 */ /* 0x000fea0003800000 */
.L_x_218:
        /* <DEDUP_REMOVED lines=10> */
.L_x_221:
[----:B------:R-:W-:Y:S05]  /*8ad0*/  BSYNC B1 ;  /* 0x0000000000017941 */ /* 0x000fea0003800000 */
.L_x_220:
        /* <DEDUP_REMOVED lines=10> */
.L_x_223:
[----:B------:R-:W-:Y:S05]  /*8b80*/  BSYNC B1 ;  /* 0x0000000000017941 */ /* 0x000fea0003800000 */
.L_x_222:
        /* <DEDUP_REMOVED lines=9> */
.L_x_225:
[----:B------:R-:W-:Y:S05]  /*8c20*/  BSYNC B1 ;  /* 0x0000000000017941 */ /* 0x000fea0003800000 */
.L_x_224:
        /* <DEDUP_REMOVED lines=9> */
.L_x_227:
[----:B------:R-:W-:Y:S05]  /*8cc0*/  BSYNC B1 ;  /* 0x0000000000017941 */ /* 0x000fea0003800000 */
.L_x_226:
        /* <DEDUP_REMOVED lines=10> */
.L_x_229:
[----:B------:R-:W-:Y:S05]  /*8d70*/  BSYNC B1 ;  /* 0x0000000000017941 */ /* 0x000fea0003800000 */
.L_x_228:
        /* <DEDUP_REMOVED lines=10> */
.L_x_231:
[----:B------:R-:W-:Y:S05]  /*8e20*/  BSYNC B1 ;  /* 0x0000000000017941 */ /* 0x000fea0003800000 */
.L_x_230:
[----:B-----5:R-:W-:Y:S01]  /*8e30*/  HADD2.F32 R3, -RZ, R152.H0_H0 ;  /* 0x20000098ff037230 */ /* 0x020fe20000004100 */
[----:B------:R-:W-:Y:S01]  /*8e40*/  ISETP.GT.AND P5, PT, R0, 0x8, P1 ;  /* 0x000000080000780c */ /* 0x000fe20000fa4270 */
[----:B------:R-:W-:Y:S03]  /*8e50*/  BSSY B1, `(.L_x_232) ;  /* 0x0000007000017945 */ /* 0x000fe60003800000 */
[----:B0--34-:R-:W-:-:S04]  /*8e60*/  FMUL R10, R3, R138 ;  /* 0x0000008a030a7220 */ /* 0x019fc80000400000 */
[----:B------:R-:W-:-:S05]  /*8e70*/  FFMA R10, R37, R136, R10 ;  /* 0x00000088250a7223 */ /* 0x000fca000000000a */
[----:B------:R-:W-:-:S05]  /*8e80*/  F2FP.F16.F32.PACK_AB R10, RZ, R10 ;  /* 0x0000000aff0a723e */ /* 0x000fca00000000ff */
[----:B------:R0:W-:Y:S01]  /*8e90*/  @P4 STG.E.U16 desc[UR40][R6.64+0xd2], R10 ;  /* 0x0000d20a06004986 */ /* 0x0001e2000c101528 */
[----:B------:R-:W-:Y:S05]  /*8ea0*/  @!P5 BRA `(.L_x_233) ;  /* 0x000000000004d947 */ /* 0x000fea0003800000 */
[----:B------:R3:W5:Y:S02]  /*8eb0*/  LDG.E.LTC128B.U16 R152, desc[UR40][R20.64+0xd0] ;  /* 0x0000d02814987981 */ /* 0x000764000c1e1520 */
.L_x_233:
[----:B------:R-:W-:Y:S05]  /*8ec0*/  BSYNC B1 ;  /* 0x0000000000017941 */ /* 0x000fea0003800000 */
.L_x_232:
        /* <DEDUP_REMOVED lines=9> */
.L_x_235:
[----:B------:R-:W-:Y:S05]  /*8f60*/  BSYNC B1 ;  /* 0x0000000000017941 */ /* 0x000fea0003800000 */
.L_x_234:
[----:B----45:R-:W-:Y:S01]  /*8f70*/  HADD2.F32 R3, -RZ, R152.H0_H0 ;  /* 0x20000098ff037230 */ /* 0x030fe20000004100 */
[----:B------:R-:W-:Y:S01]  /*8f80*/  ISETP.GT.AND P5, PT, R0, 0x80, P3 ;  /* 0x000000800000780c */ /* 0x000fe20001fa4270 */
[----:B------:R-:W-:Y:S03]  /*8f90*/  BSSY B1, `(.L_x_236) ;  /* 0x0000007000017945 */ /* 0x000fe60003800000 */
[----:B0-----:R-:W-:-:S04]  /*8fa0*/  FMUL R6, R3, R138 ;  /* 0x0000008a03067220 */ /* 0x001fc80000400000 */
[----:B------:R-:W-:-:S05]  /*8fb0*/  FFMA R6, R39, R136, R6 ;  /* 0x0000008827067223 */ /* 0x000fca0000000006 */
[----:B------:R-:W-:-:S05]  /*8fc0*/  F2FP.F16.F32.PACK_AB R6, RZ, R6 ;  /* 0x00000006ff06723e */ /* 0x000fca00000000ff */
[----:B------:R0:W-:Y:S01]  /*8fd0*/  @P4 STG.E.U16 desc[UR40][R128.64+0xd2], R6 ;  /* 0x0000d20680004986 */ /* 0x0001e2000c101528 */
[----:B------:R-:W-:Y:S05]  /*8fe0*/  @!P5 BRA `(.L_x_237) ;  /* 0x000000000004d947 */ /* 0x000fea0003800000 */
[----:B------:R4:W5:Y:S02]  /*8ff0*/  LDG.E.LTC128B.U16 R152, desc[UR40][R130.64+0xc0] ;  /* 0x0000c02882987981 */ /* 0x000964000c1e1520 */
.L_x_237:
[----:B------:R-:W-:Y:S05]  /*9000*/  BSYNC B1 ;  /* 0x0000000000017941 */ /* 0x000fea0003800000 */
.L_x_236:
        /* <DEDUP_REMOVED lines=9> */
.L_x_239:
[----:B------:R-:W-:Y:S05]  /*90a0*/  BSYNC B1 ;  /* 0x0000000000017941 */ /* 0x000fea0003800000 */
.L_x_238:
        /* <DEDUP_REMOVED lines=9> */
.L_x_241:
[----:B------:R-:W-:Y:S05]  /*9140*/  BSYNC B1 ;  /* 0x0000000000017941 */ /* 0x000fea0003800000 */
.L_x_240:
        /* <DEDUP_REMOVED lines=9> */
.L_x_243:
[----:B------:R-:W-:Y:S05]  /*91e0*/  BSYNC B1 ;  /* 0x0000000000017941 */ /* 0x000fea0003800000 */
.L_x_242:
        /* <DEDUP_REMOVED lines=9> */
.L_x_245:
[----:B------:R-:W-:Y:S05]  /*9280*/  BSYNC B1 ;  /* 0x0000000000017941 */ /* 0x000fea0003800000 */
.L_x_244:
        /* <DEDUP_REMOVED lines=9> */
.L_x_247:
[----:B------:R-:W-:Y:S05]  /*9320*/  BSYNC B1 ;  /* 0x0000000000017941 */ /* 0x000fea0003800000 */
.L_x_246:
        /* <DEDUP_REMOVED lines=9> */
.L_x_249:
[----:B------:R-:W-:Y:S05]  /*93c0*/  BSYNC B1 ;  /* 0x0000000000017941 */ /* 0x000fea0003800000 */
.L_x_248:
        /* <DEDUP_REMOVED lines=9> */
.L_x_251:
[----:B------:R-:W-:Y:S05]  /*9460*/  BSYNC B1 ;  /* 0x0000000000017941 */ /* 0x000fea0003800000 */
.L_x_250:
[----:B------:R-:W-:Y:S05]  /*9470*/  @!P0 BRA `(.L_x_252) ;  /* 0x0000001c00e08947 */ /* 0x000fea0003800000 */
[----:B0----5:R-:W-:-:S05]  /*9480*/  HADD2.F32 R3, -RZ, R152.H0_H0 ;  /* 0x20000098ff037230 */ /* 0x021fca0000004100 */
[----:B------:R-:W-:-:S04]  /*9490*/  FMUL R0, R3, R138 ;  /* 0x0000008a03007220 */ /* 0x000fc80000400000 */
[----:B------:R-:W-:-:S05]  /*94a0*/  FFMA R0, R31, R136, R0 ;  /* 0x000000881f007223 */ /* 0x000fca0000000000 */
[----:B------:R-:W-:-:S05]  /*94b0*/  F2FP.F16.F32.PACK_AB R0, RZ, R0 ;  /* 0x00000000ff00723e */ /* 0x000fca00000000ff */
[----:B------:R0:W-:Y:S01]  /*94c0*/  STG.E.U16 desc[UR40][R12.64+0xd2], R0 ;  /* 0x0000d2000c007986 */ /* 0x0001e2000c101528 */
[----:B------:R-:W-:Y:S05]  /*94d0*/  BRA `(.L_x_252) ;  /* 0x0000001c00c87947 */ /* 0x000fea0003800000 */
.L_x_33:
[----:B------:R-:W-:Y:S01]  /*94e0*/  ULDC.64 UR4, c[0x0][0x5c0] ;  /* 0x0001700000047ab9 */ /* 0x000fe20000000a00 */
[-C--:B------:R-:W-:Y:S01]  /*94f0*/  FMUL R128, R128, R136.reuse ;  /* 0x0000008880807220 */ /* 0x080fe20000400000 */
[----:B------:R-:W-:Y:S01]  /*9500*/  LEA R6, P2, R146, UR4, 0x1 ;  /* 0x0000000492067c11 */ /* 0x000fe2000f8408ff */
[----:B------:R-:W-:Y:S01]  /*9510*/  IMAD.SHL.U32 R137, R4, 0x10, RZ ;  /* 0x0000001004897824 */ /* 0x000fe200078e00ff */
[----:B------:R-:W-:Y:S01]  /*9520*/  ISETP.GT.AND P3, PT, R3, 0x1, PT ;  /* 0x000000010300780c */ /* 0x000fe20003f64270 */
[----:B------:R-:W-:Y:S01]  /*9530*/  FMUL R129, R129, R136 ;  /* 0x0000008881817220 */ /* 0x000fe20000400000 */
[----:B------:R-:W-:Y:S01]  /*9540*/  F2FP.F16.F32.PACK_AB R128, RZ, R128 ;  /* 0x00000080ff80723e */ /* 0x000fe200000000ff */
[-C--:B------:R-:W-:Y:S01]  /*9550*/  FMUL R131, R131, R136.reuse ;  /* 0x0000008883837220 */ /* 0x080fe20000400000 */
[----:B------:R-:W-:Y:S01]  /*9560*/  LEA.HI.X R7, R146, UR5, R153, 0x1, P2 ;  /* 0x0000000592077c11 */ /* 0x000fe200090f0c99 */
[-C--:B------:R-:W-:Y:S01]  /*9570*/  FMUL R130, R130, R136.reuse ;  /* 0x0000008882827220 */ /* 0x080fe20000400000 */
[----:B------:R-:W-:Y:S01]  /*9580*/  ISETP.GT.AND P2, PT, R0, RZ, P3 ;  /* 0x000000ff0000720c */ /* 0x000fe20001f44270 */
[-C--:B------:R-:W-:Y:S01]  /*9590*/  FMUL R133, R133, R136.reuse ;  /* 0x0000008885857220 */ /* 0x080fe20000400000 */
[----:B------:R-:W-:Y:S01]  /*95a0*/  SHF.L.U64.HI R9, R4, 0x4, R5 ;  /* 0x0000000404097819 */ /* 0x000fe20000010205 */
[----:B------:R-:W-:Y:S01]  /*95b0*/  @P1 STG.E.U16 desc[UR40][R6.64], R128 ;  /* 0x0000008006001986 */ /* 0x000fe2000c101528 */
[----:B------:R-:W-:Y:S01]  /*95c0*/  ISETP.GT.AND P1, PT, R0, 0x8, P3 ;  /* 0x000000080000780c */ /* 0x000fe20001f24270 */
[----:B------:R-:W-:Y:S01]  /*95d0*/  FMUL R132, R132, R136 ;  /* 0x0000008884847220 */ /* 0x000fe20000400000 */
[----:B------:R-:W-:Y:S01]  /*95e0*/  IADD3 R10, P4, R137, R6, RZ ;  /* 0x00000006890a7210 */ /* 0x000fe20007f9e0ff */
[-C--:B------:R-:W-:Y:S01]  /*95f0*/  FMUL R135, R135, R136.reuse ;  /* 0x0000008887877220 */ /* 0x080fe20000400000 */
[----:B------:R-:W-:Y:S01]  /*9600*/  F2FP.F16.F32.PACK_AB R129, RZ, R129 ;  /* 0x00000081ff81723e */ /* 0x000fe200000000ff */
[----:B------:R-:W-:Y:S01]  /*9610*/  FMUL R134, R134, R136 ;  /* 0x0000008886867220 */ /* 0x000fe20000400000 */
[----:B------:R-:W-:Y:S01]  /*9620*/  F2FP.F16.F32.PACK_AB R131, RZ, R131 ;  /* 0x00000083ff83723e */ /* 0x000fe200000000ff */
[----:B------:R-:W-:Y:S01]  /*9630*/  IMAD.X R11, R9, 0x1, R7, P4 ;  /* 0x00000001090b7824 */ /* 0x000fe200020e0607 */
[----:B------:R-:W-:Y:S01]  /*9640*/  ISETP.GT.AND P5, PT, R0, 0x8, P0 ;  /* 0x000000080000780c */ /* 0x000fe200007a4270 */
[----:B------:R-:W-:Y:S01]  /*9650*/  @P2 STG.E.U16 desc[UR40][R6.64+0x2], R129 ;  /* 0x0000028106002986 */ /* 0x000fe2000c101528 */
[----:B------:R-:W-:Y:S01]  /*9660*/  F2FP.F16.F32.PACK_AB R130, RZ, R130 ;  /* 0x00000082ff82723e */ /* 0x000fe200000000ff */
[----:B------:R-:W-:Y:S01]  /*9670*/  FMUL R120, R120, R136 ;  /* 0x0000008878787220 */ /* 0x000fe20000400000 */
[C---:B------:R-:W-:Y:S01]  /*9680*/  ISETP.GT.AND P2, PT, R3.reuse, 0x8, PT ;  /* 0x000000080300780c */ /* 0x040fe20003f44270 */
[----:B------:R-:W-:Y:S01]  /*9690*/  @P1 STG.E.U16 desc[UR40][R10.64+0x2], R131 ;  /* 0x000002830a001986 */ /* 0x000fe2000c101528 */
[----:B------:R-:W-:Y:S01]  /*96a0*/  ISETP.GT.AND P1, PT, R3, 0x9, PT ;  /* 0x000000090300780c */ /* 0x000fe20003f24270 */
[----:B------:R-:W-:Y:S01]  /*96b0*/  IMAD R5, R5, 0xf0, RZ ;  /* 0x000000f005057824 */ /* 0x000fe200078e02ff */
[----:B------:R-:W-:Y:S01]  /*96c0*/  F2FP.F16.F32.PACK_AB R133, RZ, R133 ;  /* 0x00000085ff85723e */ /* 0x000fe200000000ff */
[----:B------:R-:W-:Y:S01]  /*96d0*/  IMAD.WIDE.U32 R12, R4, 0xf0, R10 ;  /* 0x000000f0040c7825 */ /* 0x000fe200078e000a */
[----:B------:R-:W-:-:S03]  /*96e0*/  ISETP.GT.AND P4, PT, R0, RZ, P1 ;  /* 0x000000ff0000720c */ /* 0x000fc60000f84270 */
[----:B------:R-:W-:Y:S01]  /*96f0*/  FMUL R121, R121, R136 ;  /* 0x0000008879797220 */ /* 0x000fe20000400000 */
[----:B------:R-:W-:Y:S01]  /*9700*/  F2FP.F16.F32.PACK_AB R132, RZ, R132 ;  /* 0x00000084ff84723e */ /* 0x000fe200000000ff */
[----:B------:R-:W-:Y:S01]  /*9710*/  @P5 STG.E.U16 desc[UR40][R10.64], R130 ;  /* 0x000000820a005986 */ /* 0x000fe2000c101528 */
[----:B------:R-:W-:Y:S01]  /*9720*/  ISETP.GT.AND P5, PT, R0, RZ, P2 ;  /* 0x000000ff0000720c */ /* 0x000fe200017a4270 */
[----:B------:R-:W-:Y:S01]  /*9730*/  IMAD.IADD R13, R5, 0x1, R13 ;  /* 0x00000001050d7824 */ /* 0x000fe200078e020d */
[----:B------:R-:W-:Y:S01]  /*9740*/  F2FP.F16.F32.PACK_AB R135, RZ, R135 ;  /* 0x00000087ff87723e */ /* 0x000fe200000000ff */
[----:B------:R-:W-:Y:S01]  /*9750*/  FMUL R122, R122, R136 ;  /* 0x000000887a7a7220 */ /* 0x000fe20000400000 */
[----:B------:R-:W-:Y:S01]  /*9760*/  F2FP.F16.F32.PACK_AB R134, RZ, R134 ;  /* 0x00000086ff86723e */ /* 0x000fe200000000ff */
[----:B------:R-:W-:Y:S01]  /*9770*/  FMUL R123, R123, R136 ;  /* 0x000000887b7b7220 */ /* 0x000fe20000400000 */
[----:B------:R-:W-:Y:S01]  /*9780*/  F2FP.F16.F32.PACK_AB R120, RZ, R120 ;  /* 0x00000078ff78723e */ /* 0x000fe200000000ff */
[-C--:B------:R-:W-:Y:S01]  /*9790*/  FMUL R124, R124, R136.reuse ;  /* 0x000000887c7c7220 */ /* 0x080fe20000400000 */
[----:B------:R-:W-:Y:S01]  /*97a0*/  F2FP.F16.F32.PACK_AB R121, RZ, R121 ;  /* 0x00000079ff79723e */ /* 0x000fe200000000ff */
[----:B------:R-:W-:Y:S01]  /*97b0*/  @P4 STG.E.U16 desc[UR40][R6.64+0x12], R133 ;  /* 0x0000128506004986 */ /* 0x000fe2000c101528 */
[C---:B------:R-:W-:Y:S01]  /*97c0*/  ISETP.GT.AND P4, PT, R0.reuse, 0x8, P1 ;  /* 0x000000080000780c */ /* 0x040fe20000f84270 */
[----:B------:R-:W-:Y:S01]  /*97d0*/  FMUL R125, R125, R136 ;  /* 0x000000887d7d7220 */ /* 0x000fe20000400000 */
[----:B------:R-:W-:Y:S01]  /*97e0*/  F2FP.F16.F32.PACK_AB R122, RZ, R122 ;  /* 0x0000007aff7a723e */ /* 0x000fe200000000ff */
[----:B------:R-:W-:Y:S01]  /*97f0*/  @P5 STG.E.U16 desc[UR40][R6.64+0x10], R132 ;  /* 0x0000108406005986 */ /* 0x000fe2000c101528 */
[----:B------:R-:W-:Y:S01]  /*9800*/  ISETP.GT.AND P5, PT, R0, 0x8, P2 ;  /* 0x000000080000780c */ /* 0x000fe200017a4270 */
[-C--:B------:R-:W-:Y:S01]  /*9810*/  FMUL R126, R126, R136.reuse ;  /* 0x000000887e7e7220 */ /* 0x080fe20000400000 */
[----:B------:R-:W-:Y:S01]  /*9820*/  F2FP.F16.F32.PACK_AB R123, RZ, R123 ;  /* 0x0000007bff7b723e */ /* 0x000fe200000000ff */
[----:B------:R-:W-:Y:S01]  /*9830*/  FMUL R127, R127, R136 ;  /* 0x000000887f7f7220 */ /* 0x000fe20000400000 */
[----:B------:R-:W-:Y:S01]  /*9840*/  F2FP.F16.F32.PACK_AB R124, RZ, R124 ;  /* 0x0000007cff7c723e */ /* 0x000fe200000000ff */
[-C--:B------:R-:W-:Y:S01]  /*9850*/  FMUL R113, R113, R136.reuse ;  /* 0x0000008871717220 */ /* 0x080fe20000400000 */
[----:B------:R-:W-:Y:S01]  /*9860*/  F2FP.F16.F32.PACK_AB R125, RZ, R125 ;  /* 0x0000007dff7d723e */ /* 0x000fe200000000ff */
[----:B------:R-:W-:Y:S01]  /*9870*/  FMUL R112, R112, R136 ;  /* 0x0000008870707220 */ /* 0x000fe20000400000 */
[----:B------:R-:W-:Y:S01]  /*9880*/  F2FP.F16.F32.PACK_AB R126, RZ, R126 ;  /* 0x0000007eff7e723e */ /* 0x000fe200000000ff */
[----:B------:R-:W-:Y:S01]  /*9890*/  @P4 STG.E.U16 desc[UR40][R10.64+0x12], R135 ;  /* 0x000012870a004986 */ /* 0x000fe2000c101528 */
[----:B------:R-:W-:Y:S01]  /*98a0*/  ISETP.GT.AND P4, PT, R0, 0x80, P0 ;  /* 0x000000800000780c */ /* 0x000fe20000784270 */
[-C--:B------:R-:W-:Y:S01]  /*98b0*/  FMUL R114, R114, R136.reuse ;  /* 0x0000008872727220 */ /* 0x080fe20000400000 */
[C---:B------:R-:W-:Y:S01]  /*98c0*/  ISETP.GT.AND P0, PT, R0.reuse, 0x88, P0 ;  /* 0x000000880000780c */ /* 0x040fe20000704270 */
[----:B------:R-:W-:Y:S01]  /*98d0*/  @P5 STG.E.U16 desc[UR40][R10.64+0x10], R134 ;  /* 0x000010860a005986 */ /* 0x000fe2000c101528 */
[C---:B------:R-:W-:Y:S01]  /*98e0*/  ISETP.GT.AND P5, PT, R0.reuse, 0x80, P3 ;  /* 0x000000800000780c */ /* 0x040fe20001fa4270 */
[-C--:B------:R-:W-:Y:S01]  /*98f0*/  FMUL R115, R115, R136.reuse ;  /* 0x0000008873737220 */ /* 0x080fe20000400000 */
[----:B------:R-:W-:Y:S01]  /*9900*/  ISETP.GT.AND P3, PT, R0, 0x88, P3 ;  /* 0x000000880000780c */ /* 0x000fe20001f64270 */
[-C--:B------:R-:W-:Y:S01]  /*9910*/  FMUL R116, R116, R136.reuse ;  /* 0x0000008874747220 */ /* 0x080fe20000400000 */
[----:B------:R-:W-:Y:S01]  /*9920*/  F2FP.F16.F32.PACK_AB R127, RZ, R127 ;  /* 0x0000007fff7f723e */ /* 0x000fe200000000ff */
[-C--:B------:R-:W-:Y:S01]  /*9930*/  FMUL R117, R117, R136.reuse ;  /* 0x0000008875757220 */ /* 0x080fe20000400000 */
[----:B------:R-:W-:Y:S01]  /*9940*/  F2FP.F16.F32.PACK_AB R113, RZ, R113 ;  /* 0x00000071ff71723e */ /* 0x000fe200000000ff */
[----:B------:R-:W-:Y:S01]  /*9950*/  FMUL R118, R118, R136 ;  /* 0x0000008876767220 */ /* 0x000fe20000400000 */
[----:B------:R-:W-:Y:S01]  /*9960*/  F2FP.F16.F32.PACK_AB R112, RZ, R112 ;  /* 0x00000070ff70723e */ /* 0x000fe200000000ff */
[----:B------:R0:W-:Y:S01]  /*9970*/  @P4 STG.E.U16 desc[UR40][R12.64], R120 ;  /* 0x000000780c004986 */ /* 0x0001e2000c101528 */
[----:B------:R-:W-:Y:S01]  /*9980*/  IADD3 R14, P4, R137, R12, RZ ;  /* 0x0000000c890e7210 */ /* 0x000fe20007f9e0ff */
[----:B------:R-:W-:Y:S01]  /*9990*/  FMUL R119, R119, R136 ;  /* 0x0000008877777220 */ /* 0x000fe20000400000 */
[----:B------:R-:W-:Y:S01]  /*99a0*/  F2FP.F16.F32.PACK_AB R114, RZ, R114 ;  /* 0x00000072ff72723e */ /* 0x000fe200000000ff */
[----:B------:R1:W-:Y:S01]  /*99b0*/  @P5 STG.E.U16 desc[UR40][R12.64+0x2], R121 ;  /* 0x000002790c005986 */ /* 0x0003e2000c101528 */
[C---:B------:R-:W-:Y:S01]  /*99c0*/  ISETP.GT.AND P5, PT, R0.reuse, 0x80, P2 ;  /* 0x000000800000780c */ /* 0x040fe200017a4270 */
[--C-:B------:R-:W-:Y:S01]  /*99d0*/  IMAD.X R15, R9, 0x1, R13.reuse, P4 ;  /* 0x00000001090f7824 */ /* 0x100fe200020e060d */
[----:B------:R-:W-:Y:S01]  /*99e0*/  ISETP.GT.AND P4, PT, R0, 0x80, P1 ;  /* 0x000000800000780c */ /* 0x000fe20000f84270 */
[-C--:B------:R-:W-:Y:S01]  /*99f0*/  FMUL R104, R104, R136.reuse ;  /* 0x0000008868687220 */ /* 0x080fe20000400000 */
[----:B------:R-:W-:Y:S01]  /*9a00*/  ISETP.GT.AND P1, PT, R0, 0x88, P1 ;  /* 0x000000880000780c */ /* 0x000fe20000f24270 */
[-C--:B------:R-:W-:Y:S01]  /*9a10*/  FMUL R105, R105, R136.reuse ;  /* 0x0000008869697220 */ /* 0x080fe20000400000 */
[----:B------:R-:W-:Y:S01]  /*9a20*/  @P0 STG.E.U16 desc[UR40][R14.64], R122 ;  /* 0x0000007a0e000986 */ /* 0x000fe2000c101528 */
[----:B------:R-:W-:Y:S01]  /*9a30*/  ISETP.GT.AND P0, PT, R3, 0x11, PT ;  /* 0x000000110300780c */ /* 0x000fe20003f04270 */
[-C--:B------:R-:W-:Y:S01]  /*9a40*/  FMUL R106, R106, R136.reuse ;  /* 0x000000886a6a7220 */ /* 0x080fe20000400000 */
[----:B------:R-:W-:Y:S01]  /*9a50*/  F2FP.F16.F32.PACK_AB R115, RZ, R115 ;  /* 0x00000073ff73723e */ /* 0x000fe200000000ff */
[----:B------:R-:W-:Y:S01]  /*9a60*/  FMUL R107, R107, R136 ;  /* 0x000000886b6b7220 */ /* 0x000fe20000400000 */
[----:B------:R-:W-:Y:S01]  /*9a70*/  F2FP.F16.F32.PACK_AB R116, RZ, R116 ;  /* 0x00000074ff74723e */ /* 0x000fe200000000ff */
[----:B------:R-:W-:Y:S01]  /*9a80*/  FMUL R108, R108, R136 ;  /* 0x000000886c6c7220 */ /* 0x000fe20000400000 */
[--C-:B------:R-:W-:Y:S01]  /*9a90*/  @P5 IMAD.MOV.U32 R20, RZ, RZ, R12.reuse ;  /* 0x000000ffff145224 */ /* 0x100fe200078e000c */
[----:B------:R-:W-:Y:S01]  /*9aa0*/  F2FP.F16.F32.PACK_AB R117, RZ, R117 ;  /* 0x00000075ff75723e */ /* 0x000fe200000000ff */
[--C-:B------:R-:W-:Y:S01]  /*9ab0*/  @P5 IMAD.MOV.U32 R21, RZ, RZ, R13.reuse ;  /* 0x000000ffff155224 */ /* 0x100fe200078e000d */
[----:B------:R-:W-:Y:S01]  /*9ac0*/  F2FP.F16.F32.PACK_AB R118, RZ, R118 ;  /* 0x00000076ff76723e */ /* 0x000fe200000000ff */
[----:B0-----:R-:W-:Y:S01]  /*9ad0*/  @P4 IMAD.MOV.U32 R120, RZ, RZ, R12 ;  /* 0x000000ffff784224 */ /* 0x001fe200078e000c */
[----:B------:R-:W-:Y:S01]  /*9ae0*/  F2FP.F16.F32.PACK_AB R119, RZ, R119 ;  /* 0x00000077ff77723e */ /* 0x000fe200000000ff */
[----:B-1----:R-:W-:Y:S01]  /*9af0*/  @P4 IMAD.MOV.U32 R121, RZ, RZ, R13 ;  /* 0x000000ffff794224 */ /* 0x002fe200078e000d */
[----:B------:R-:W-:Y:S01]  /*9b00*/  F2FP.F16.F32.PACK_AB R104, RZ, R104 ;  /* 0x00000068ff68723e */ /* 0x000fe200000000ff */
[--C-:B------:R-:W-:Y:S01]  /*9b10*/  @P3 IMAD.MOV.U32 R12, RZ, RZ, R14.reuse ;  /* 0x000000ffff0c3224 */ /* 0x100fe200078e000e */
[----:B------:R-:W-:Y:S01]  /*9b20*/  F2FP.F16.F32.PACK_AB R105, RZ, R105 ;  /* 0x00000069ff69723e */ /* 0x000fe200000000ff */
[--C-:B------:R-:W-:Y:S01]  /*9b30*/  @P3 IMAD.MOV.U32 R13, RZ, RZ, R15.reuse ;  /* 0x000000ffff0d3224 */ /* 0x100fe200078e000f */
[----:B------:R-:W-:Y:S01]  /*9b40*/  F2FP.F16.F32.PACK_AB R106, RZ, R106 ;  /* 0x0000006aff6a723e */ /* 0x000fe200000000ff */
[-C--:B------:R-:W-:Y:S01]  /*9b50*/  FMUL R109, R109, R136.reuse ;  /* 0x000000886d6d7220 */ /* 0x080fe20000400000 */
[-C--:B------:R-:W-:Y:S01]  /*9b60*/  FMUL R111, R111, R136.reuse ;  /* 0x000000886f6f7220 */ /* 0x080fe20000400000 */
[----:B------:R-:W-:Y:S01]  /*9b70*/  F2FP.F16.F32.PACK_AB R107, RZ, R107 ;  /* 0x0000006bff6b723e */ /* 0x000fe200000000ff */
[----:B------:R0:W-:Y:S01]  /*9b80*/  @P3 STG.E.U16 desc[UR40][R12.64+0x2], R123 ;  /* 0x0000027b0c003986 */ /* 0x0001e2000c101528 */
[----:B------:R-:W-:Y:S01]  /*9b90*/  ISETP.GT.AND P3, PT, R0, 0x88, P2 ;  /* 0x000000880000780c */ /* 0x000fe20001764270 */
[-C--:B------:R-:W-:Y:S01]  /*9ba0*/  FMUL R110, R110, R136.reuse ;  /* 0x000000886e6e7220 */ /* 0x080fe20000400000 */
[----:B------:R-:W-:Y:S01]  /*9bb0*/  ISETP.GT.AND P2, PT, R3, 0x10, PT ;  /* 0x000000100300780c */ /* 0x000fe20003f44270 */
[----:B------:R-:W-:Y:S01]  /*9bc0*/  @P5 STG.E.U16 desc[UR40][R20.64+0x10], R124 ;  /* 0x0000107c14005986 */ /* 0x000fe2000c101528 */
[----:B------:R-:W-:Y:S01]  /*9bd0*/  ISETP.GT.AND P5, PT, R0, RZ, P0 ;  /* 0x000000ff0000720c */ /* 0x000fe200007a4270 */
[----:B------:R-:W-:Y:S01]  /*9be0*/  FMUL R96, R96, R136 ;  /* 0x0000008860607220 */ /* 0x000fe20000400000 */
[----:B------:R-:W-:Y:S01]  /*9bf0*/  F2FP.F16.F32.PACK_AB R108, RZ, R108 ;  /* 0x0000006cff6c723e */ /* 0x000fe200000000ff */
[----:B------:R-:W-:Y:S01]  /*9c00*/  @P4 STG.E.U16 desc[UR40][R120.64+0x12], R125 ;  /* 0x0000127d78004986 */ /* 0x000fe2000c101528 */
[----:B------:R-:W-:Y:S01]  /*9c10*/  ISETP.GT.AND P4, PT, R0, RZ, P2 ;  /* 0x000000ff0000720c */ /* 0x000fe20001784270 */
[-C--:B------:R-:W-:Y:S01]  /*9c20*/  FMUL R97, R97, R136.reuse ;  /* 0x0000008861617220 */ /* 0x080fe20000400000 */
[----:B------:R-:W-:Y:S01]  /*9c30*/  F2FP.F16.F32.PACK_AB R109, RZ, R109 ;  /* 0x0000006dff6d723e */ /* 0x000fe200000000ff */
[----:B------:R-:W-:Y:S01]  /*9c40*/  FMUL R99, R99, R136 ;  /* 0x0000008863637220 */ /* 0x000fe20000400000 */
[----:B------:R-:W-:Y:S01]  /*9c50*/  F2FP.F16.F32.PACK_AB R111, RZ, R111 ;  /* 0x0000006fff6f723e */ /* 0x000fe200000000ff */
[----:B0-----:R-:W-:Y:S01]  /*9c60*/  @P3 IMAD.MOV.U32 R12, RZ, RZ, R14 ;  /* 0x000000ffff0c3224 */ /* 0x001fe200078e000e */
[----:B------:R-:W-:Y:S01]  /*9c70*/  F2FP.F16.F32.PACK_AB R110, RZ, R110 ;  /* 0x0000006eff6e723e */ /* 0x000fe200000000ff */
[----:B------:R-:W-:-:S02]  /*9c80*/  @P3 IMAD.MOV.U32 R13, RZ, RZ, R15 ;  /* 0x000000ffff0d3224 */ /* 0x000fc400078e000f */
[----:B------:R-:W-:Y:S01]  /*9c90*/  FMUL R98, R98, R136 ;  /* 0x0000008862627220 */ /* 0x000fe20000400000 */
[----:B------:R-:W-:Y:S01]  /*9ca0*/  F2FP.F16.F32.PACK_AB R96, RZ, R96 ;  /* 0x00000060ff60723e */ /* 0x000fe200000000ff */
[-C--:B------:R-:W-:Y:S01]  /*9cb0*/  FMUL R100, R100, R136.reuse ;  /* 0x0000008864647220 */ /* 0x080fe20000400000 */
[----:B------:R-:W-:Y:S01]  /*9cc0*/  F2FP.F16.F32.PACK_AB R97, RZ, R97 ;  /* 0x00000061ff61723e */ /* 0x000fe200000000ff */
[----:B------:R0:W-:Y:S01]  /*9cd0*/  @P3 STG.E.U16 desc[UR40][R12.64+0x10], R126 ;  /* 0x0000107e0c003986 */ /* 0x0001e2000c101528 */
[----:B------:R-:W-:Y:S01]  /*9ce0*/  ISETP.GT.AND P3, PT, R0, 0x8, P2 ;  /* 0x000000080000780c */ /* 0x000fe20001764270 */
[-C--:B------:R-:W-:Y:S01]  /*9cf0*/  FMUL R101, R101, R136.reuse ;  /* 0x0000008865657220 */ /* 0x080fe20000400000 */
[----:B------:R-:W-:Y:S01]  /*9d00*/  F2FP.F16.F32.PACK_AB R99, RZ, R99 ;  /* 0x00000063ff63723e */ /* 0x000fe200000000ff */
[----:B------:R1:W-:Y:S01]  /*9d10*/  @P1 STG.E.U16 desc[UR40][R14.64+0x12], R127 ;  /* 0x0000127f0e001986 */ /* 0x0003e2000c101528 */
[----:B------:R-:W-:Y:S01]  /*9d20*/  ISETP.GT.AND P1, PT, R3, 0x18, PT ;  /* 0x000000180300780c */ /* 0x000fe20003f24270 */
[----:B------:R-:W-:Y:S01]  /*9d30*/  FMUL R102, R102, R136 ;  /* 0x0000008866667220 */ /* 0x000fe20000400000 */
[----:B------:R-:W-:Y:S01]  /*9d40*/  F2FP.F16.F32.PACK_AB R98, RZ, R98 ;  /* 0x00000062ff62723e */ /* 0x000fe200000000ff */
[----:B------:R1:W-:Y:S01]  /*9d50*/  @P5 STG.E.U16 desc[UR40][R6.64+0x22], R113 ;  /* 0x0000227106005986 */ /* 0x0003e2000c101528 */
[C---:B------:R-:W-:Y:S01]  /*9d60*/  ISETP.GT.AND P5, PT, R0.reuse, 0x8, P0 ;  /* 0x000000080000780c */ /* 0x040fe200007a4270 */
[----:B------:R-:W-:Y:S01]  /*9d70*/  FMUL R103, R103, R136 ;  /* 0x0000008867677220 */ /* 0x000fe20000400000 */
[----:B------:R-:W-:Y:S01]  /*9d80*/  F2FP.F16.F32.PACK_AB R100, RZ, R100 ;  /* 0x00000064ff64723e */ /* 0x000fe200000000ff */
[----:B------:R1:W-:Y:S01]  /*9d90*/  @P4 STG.E.U16 desc[UR40][R6.64+0x20], R112 ;  /* 0x0000207006004986 */ /* 0x0003e2000c101528 */
[----:B------:R-:W-:Y:S01]  /*9da0*/  ISETP.GT.AND P4, PT, R0, RZ, P1 ;  /* 0x000000ff0000720c */ /* 0x000fe20000f84270 */
[----:B0-----:R-:W-:Y:S01]  /*9db0*/  IMAD.WIDE.U32 R12, R4, 0xf0, R10 ;  /* 0x000000f0040c7825 */ /* 0x001fe200078e000a */
[----:B------:R-:W-:Y:S01]  /*9dc0*/  F2FP.F16.F32.PACK_AB R101, RZ, R101 ;  /* 0x00000065ff65723e */ /* 0x000fe200000000ff */
[----:B------:R1:W-:Y:S01]  /*9dd0*/  @P3 STG.E.U16 desc[UR40][R10.64+0x20], R114 ;  /* 0x000020720a003986 */ /* 0x0003e2000c101528 */
[----:B------:R-:W-:Y:S01]  /*9de0*/  ISETP.GT.AND P3, PT, R3, 0x19, PT ;  /* 0x000000190300780c */ /* 0x000fe20003f64270 */
[----:B------:R-:W-:Y:S01]  /*9df0*/  IMAD.IADD R13, R5, 0x1, R13 ;  /* 0x00000001050d7824 */ /* 0x000fe200078e020d */
[----:B------:R-:W-:Y:S01]  /*9e00*/  F2FP.F16.F32.PACK_AB R102, RZ, R102 ;  /* 0x00000066ff66723e */ /* 0x000fe200000000ff */
[-C--:B------:R-:W-:Y:S01]  /*9e10*/  FMUL R88, R88, R136.reuse ;  /* 0x0000008858587220 */ /* 0x080fe20000400000 */
[----:B------:R-:W-:Y:S01]  /*9e20*/  F2FP.F16.F32.PACK_AB R103, RZ, R103 ;  /* 0x00000067ff67723e */ /* 0x000fe200000000ff */
[----:B------:R1:W-:Y:S01]  /*9e30*/  @P5 STG.E.U16 desc[UR40][R10.64+0x22], R115 ;  /* 0x000022730a005986 */ /* 0x0003e2000c101528 */
[----:B------:R-:W-:Y:S01]  /*9e40*/  ISETP.GT.AND P5, PT, R0, RZ, P3 ;  /* 0x000000ff0000720c */ /* 0x000fe20001fa4270 */
[-C--:B------:R-:W-:Y:S01]  /*9e50*/  FMUL R89, R89, R136.reuse ;  /* 0x0000008859597220 */ /* 0x080fe20000400000 */
[-C--:B------:R-:W-:Y:S01]  /*9e60*/  FMUL R90, R90, R136.reuse ;  /* 0x000000885a5a7220 */ /* 0x080fe20000400000 */
[----:B------:R1:W-:Y:S01]  /*9e70*/  @P4 STG.E.U16 desc[UR40][R6.64+0x30], R116 ;  /* 0x0000307406004986 */ /* 0x0003e2000c101528 */
[----:B------:R-:W-:Y:S01]  /*9e80*/  ISETP.GT.AND P4, PT, R0, 0x8, P1 ;  /* 0x000000080000780c */ /* 0x000fe20000f84270 */
[----:B------:R-:W-:Y:S01]  /*9e90*/  FMUL R91, R91, R136 ;  /* 0x000000885b5b7220 */ /* 0x000fe20000400000 */
[----:B------:R-:W-:Y:S01]  /*9ea0*/  F2FP.F16.F32.PACK_AB R88, RZ, R88 ;  /* 0x00000058ff58723e */ /* 0x000fe200000000ff */
[-C--:B------:R-:W-:Y:S01]  /*9eb0*/  FMUL R93, R93, R136.reuse ;  /* 0x000000885d5d7220 */ /* 0x080fe20000400000 */
[----:B------:R-:W-:Y:S01]  /*9ec0*/  F2FP.F16.F32.PACK_AB R89, RZ, R89 ;  /* 0x00000059ff59723e */ /* 0x000fe200000000ff */
[----:B------:R-:W-:Y:S01]  /*9ed0*/  FMUL R92, R92, R136 ;  /* 0x000000885c5c7220 */ /* 0x000fe20000400000 */
[----:B------:R-:W-:Y:S01]  /*9ee0*/  F2FP.F16.F32.PACK_AB R90, RZ, R90 ;  /* 0x0000005aff5a723e */ /* 0x000fe200000000ff */
[-C--:B------:R-:W-:Y:S01]  /*9ef0*/  FMUL R94, R94, R136.reuse ;  /* 0x000000885e5e7220 */ /* 0x080fe20000400000 */
[----:B------:R-:W-:Y:S01]  /*9f00*/  F2FP.F16.F32.PACK_AB R91, RZ, R91 ;  /* 0x0000005bff5b723e */ /* 0x000fe200000000ff */
[----:B------:R1:W-:Y:S01]  /*9f10*/  @P5 STG.E.U16 desc[UR40][R6.64+0x32], R117 ;  /* 0x0000327506005986 */ /* 0x0003e2000c101528 */
[C---:B------:R-:W-:Y:S01]  /*9f20*/  ISETP.GT.AND P5, PT, R0.reuse, 0x8, P3 ;  /* 0x000000080000780c */ /* 0x040fe20001fa4270 */
[-C--:B------:R-:W-:Y:S01]  /*9f30*/  FMUL R95, R95, R136.reuse ;  /* 0x000000885f5f7220 */ /* 0x080fe20000400000 */
[----:B------:R-:W-:Y:S01]  /*9f40*/  F2FP.F16.F32.PACK_AB R93, RZ, R93 ;  /* 0x0000005dff5d723e */ /* 0x000fe200000000ff */
[----:B------:R1:W-:Y:S01]  /*9f50*/  @P4 STG.E.U16 desc[UR40][R10.64+0x30], R118 ;  /* 0x000030760a004986 */ /* 0x0003e2000c101528 */
[----:B------:R-:W-:Y:S01]  /*9f60*/  ISETP.GT.AND P4, PT, R0, 0x80, P2 ;  /* 0x000000800000780c */ /* 0x000fe20001784270 */
[-C--:B------:R-:W-:Y:S01]  /*9f70*/  FMUL R80, R80, R136.reuse ;  /* 0x0000008850507220 */ /* 0x080fe20000400000 */
[----:B------:R-:W-:Y:S01]  /*9f80*/  ISETP.GT.AND P2, PT, R0, 0x88, P2 ;  /* 0x000000880000780c */ /* 0x000fe20001744270 */
[----:B------:R-:W-:Y:S01]  /*9f90*/  FMUL R81, R81, R136 ;  /* 0x0000008851517220 */ /* 0x000fe20000400000 */
[----:B------:R-:W-:Y:S01]  /*9fa0*/  F2FP.F16.F32.PACK_AB R92, RZ, R92 ;  /* 0x0000005cff5c723e */ /* 0x000fe200000000ff */
[----:B------:R-:W-:Y:S01]  /*9fb0*/  FMUL R83, R83, R136 ;  /* 0x0000008853537220 */ /* 0x000fe20000400000 */
        /* <DEDUP_REMOVED lines=9> */
[----:B------:R-:W-:Y:S01]  /*a050*/  IMAD.X R5, R9, 0x1, R13, P5 ;  /* 0x0000000109057824 */ /* 0x000fe200028e060d */
[----:B------:R-:W-:Y:S01]  /*a060*/  ISETP.GT.AND P0, PT, R0, 0x88, P0 ;  /* 0x000000880000780c */ /* 0x000fe20000704270 */
[-C--:B------:R-:W-:Y:S01]  /*a070*/  FMUL R85, R85, R136.reuse ;  /* 0x0000008855557220 */ /* 0x080fe20000400000 */
[----:B------:R-:W-:Y:S01]  /*a080*/  F2FP.F16.F32.PACK_AB R81, RZ, R81 ;  /* 0x00000051ff51723e */ /* 0x000fe200000000ff */
[-C--:B------:R-:W-:Y:S01]  /*a090*/  FMUL R86, R86, R136.reuse ;  /* 0x0000008856567220 */ /* 0x080fe20000400000 */
[----:B------:R-:W-:Y:S01]  /*a0a0*/  F2FP.F16.F32.PACK_AB R83, RZ, R83 ;  /* 0x00000053ff53723e */ /* 0x000fe200000000ff */
[----:B------:R-:W-:Y:S01]  /*a0b0*/  FMUL R87, R87, R136 ;  /* 0x0000008857577220 */ /* 0x000fe20000400000 */
[----:B------:R-:W-:Y:S01]  /*a0c0*/  F2FP.F16.F32.PACK_AB R82, RZ, R82 ;  /* 0x00000052ff52723e */ /* 0x000fe200000000ff */
[----:B------:R-:W-:Y:S01]  /*a0d0*/  FMUL R72, R72, R136 ;  /* 0x0000008848487220 */ /* 0x000fe20000400000 */
[----:B------:R-:W-:Y:S01]  /*a0e0*/  F2FP.F16.F32.PACK_AB R84, RZ, R84 ;  /* 0x00000054ff54723e */ /* 0x000fe200000000ff */
[-C--:B------:R-:W-:Y:S01]  /*a0f0*/  FMUL R73, R73, R136.reuse ;  /* 0x0000008849497220 */ /* 0x080fe20000400000 */
[----:B------:R-:W-:Y:S01]  /*a100*/  F2FP.F16.F32.PACK_AB R85, RZ, R85 ;  /* 0x00000055ff55723e */ /* 0x000fe200000000ff */
[----:B------:R1:W-:Y:S01]  /*a110*/  @P4 STG.E.U16 desc[UR40][R12.64+0x22], R105 ;  /* 0x000022690c004986 */ /* 0x0003e2000c101528 */
[----:B------:R-:W-:Y:S01]  /*a120*/  ISETP.GT.AND P4, PT, R0, 0x80, P1 ;  /* 0x000000800000780c */ /* 0x000fe20000f84270 */
[-C--:B------:R-:W-:Y:S01]  /*a130*/  FMUL R74, R74, R136.reuse ;  /* 0x000000884a4a7220 */ /* 0x080fe20000400000 */
[C---:B------:R-:W-:Y:S01]  /*a140*/  ISETP.GT.AND P1, PT, R0.reuse, 0x88, P1 ;  /* 0x000000880000780c */ /* 0x040fe20000f24270 */
[----:B------:R1:W-:Y:S01]  /*a150*/  @P2 STG.E.U16 desc[UR40][R4.64+0x20], R106 ;  /* 0x0000206a04002986 */ /* 0x0003e2000c101528 */
[C---:B------:R-:W-:Y:S01]  /*a160*/  ISETP.GT.AND P2, PT, R0.reuse, 0x80, P3 ;  /* 0x000000800000780c */ /* 0x040fe20001f44270 */
[----:B------:R-:W-:Y:S01]  /*a170*/  FMUL R75, R75, R136 ;  /* 0x000000884b4b7220 */ /* 0x000fe20000400000 */
[----:B------:R-:W-:Y:S01]  /*a180*/  ISETP.GT.AND P3, PT, R0, 0x88, P3 ;  /* 0x000000880000780c */ /* 0x000fe20001f64270 */
[----:B------:R1:W-:Y:S01]  /*a190*/  @P0 STG.E.U16 desc[UR40][R4.64+0x22], R107 ;  /* 0x0000226b04000986 */ /* 0x0003e2000c101528 */
[----:B------:R-:W-:Y:S01]  /*a1a0*/  F2FP.F16.F32.PACK_AB R86, RZ, R86 ;  /* 0x00000056ff56723e */ /* 0x000fe200000000ff */
[-C--:B------:R-:W-:Y:S01]  /*a1b0*/  FMUL R77, R77, R136.reuse ;  /* 0x000000884d4d7220 */ /* 0x080fe20000400000 */
[----:B------:R-:W-:Y:S01]  /*a1c0*/  F2FP.F16.F32.PACK_AB R87, RZ, R87 ;  /* 0x00000057ff57723e */ /* 0x000fe200000000ff */
[----:B------:R-:W-:Y:S01]  /*a1d0*/  FMUL R76, R76, R136 ;  /* 0x000000884c4c7220 */ /* 0x000fe20000400000 */
[----:B------:R-:W-:Y:S01]  /*a1e0*/  F2FP.F16.F32.PACK_AB R72, RZ, R72 ;  /* 0x00000048ff48723e */ /* 0x000fe200000000ff */
[----:B------:R1:W-:Y:S01]  /*a1f0*/  @P4 STG.E.U16 desc[UR40][R12.64+0x30], R108 ;  /* 0x0000306c0c004986 */ /* 0x0003e2000c101528 */
[----:B------:R-:W-:Y:S01]  /*a200*/  F2FP.F16.F32.PACK_AB R73, RZ, R73 ;  /* 0x00000049ff49723e */ /* 0x000fe200000000ff */
[----:B------:R-:W-:Y:S01]  /*a210*/  FMUL R78, R78, R136 ;  /* 0x000000884e4e7220 */ /* 0x000fe20000400000 */
[----:B------:R-:W-:Y:S01]  /*a220*/  F2FP.F16.F32.PACK_AB R74, RZ, R74 ;  /* 0x0000004aff4a723e */ /* 0x000fe200000000ff */
[----:B------:R1:W-:Y:S01]  /*a230*/  @P2 STG.E.U16 desc[UR40][R12.64+0x32], R109 ;  /* 0x0000326d0c002986 */ /* 0x0003e2000c101528 */
[----:B------:R-:W-:Y:S01]  /*a240*/  ISETP.GT.AND P2, PT, R3, 0x21, PT ;  /* 0x000000210300780c */ /* 0x000fe20003f44270 */
[-C--:B------:R-:W-:Y:S01]  /*a250*/  FMUL R79, R79, R136.reuse ;  /* 0x000000884f4f7220 */ /* 0x080fe20000400000 */
[----:B------:R-:W-:Y:S01]  /*a260*/  F2FP.F16.F32.PACK_AB R75, RZ, R75 ;  /* 0x0000004bff4b723e */ /* 0x000fe200000000ff */
[----:B------:R1:W-:Y:S01]  /*a270*/  @P3 STG.E.U16 desc[UR40][R4.64+0x32], R111 ;  /* 0x0000326f04003986 */ /* 0x0003e2000c101528 */
[----:B------:R-:W-:Y:S01]  /*a280*/  ISETP.GT.AND P3, PT, R3, 0x20, PT ;  /* 0x000000200300780c */ /* 0x000fe20003f64270 */
[-C--:B------:R-:W-:Y:S01]  /*a290*/  FMUL R64, R64, R136.reuse ;  /* 0x0000008840407220 */ /* 0x080fe20000400000 */
[C---:B------:R-:W-:Y:S01]  /*a2a0*/  ISETP.GT.AND P4, PT, R0.reuse, RZ, P2 ;  /* 0x000000ff0000720c */ /* 0x040fe20001784270 */
[----:B------:R1:W-:Y:S01]  /*a2b0*/  @P1 STG.E.U16 desc[UR40][R4.64+0x30], R110 ;  /* 0x0000306e04001986 */ /* 0x0003e2000c101528 */
[C---:B------:R-:W-:Y:S01]  /*a2c0*/  ISETP.GT.AND P0, PT, R0.reuse, RZ, P3 ;  /* 0x000000ff0000720c */ /* 0x040fe20001f04270 */
[-C--:B------:R-:W-:Y:S01]  /*a2d0*/  FMUL R65, R65, R136.reuse ;  /* 0x0000008841417220 */ /* 0x080fe20000400000 */
[C---:B------:R-:W-:Y:S01]  /*a2e0*/  ISETP.GT.AND P1, PT, R0.reuse, 0x8, P2 ;  /* 0x000000080000780c */ /* 0x040fe20001724270 */
[-C--:B------:R-:W-:Y:S01]  /*a2f0*/  FMUL R67, R67, R136.reuse ;  /* 0x0000008843437220 */ /* 0x080fe20000400000 */
[----:B------:R-:W-:Y:S01]  /*a300*/  ISETP.GT.AND P5, PT, R0, 0x8, P3 ;  /* 0x000000080000780c */ /* 0x000fe20001fa4270 */
[-C--:B------:R-:W-:Y:S01]  /*a310*/  FMUL R66, R66, R136.reuse ;  /* 0x0000008842427220 */ /* 0x080fe20000400000 */
[----:B------:R-:W-:Y:S01]  /*a320*/  F2FP.F16.F32.PACK_AB R77, RZ, R77 ;  /* 0x0000004dff4d723e */ /* 0x000fe200000000ff */
[----:B------:R-:W-:Y:S01]  /*a330*/  FMUL R68, R68, R136 ;  /* 0x0000008844447220 */ /* 0x000fe20000400000 */
        /* <DEDUP_REMOVED lines=14> */
[----:B------:R-:W-:Y:S01]  /*a420*/  F2FP.F16.F32.PACK_AB R67, RZ, R67 ;  /* 0x00000043ff43723e */ /* 0x000fe200000000ff */
[----:B------:R1:W-:Y:S01]  /*a430*/  @P5 STG.E.U16 desc[UR40][R10.64+0x40], R98 ;  /* 0x000040620a005986 */ /* 0x0003e2000c101528 */
[C---:B------:R-:W-:Y:S01]  /*a440*/  ISETP.GT.AND P5, PT, R0.reuse, RZ, P0 ;  /* 0x000000ff0000720c */ /* 0x040fe200007a4270 */
[-C--:B------:R-:W-:Y:S01]  /*a450*/  FMUL R57, R57, R136.reuse ;  /* 0x0000008839397220 */ /* 0x080fe20000400000 */
[----:B------:R-:W-:Y:S01]  /*a460*/  ISETP.GT.AND P4, PT, R0, RZ, P1 ;  /* 0x000000ff0000720c */ /* 0x000fe20000f84270 */
[----:B------:R-:W-:Y:S01]  /*a470*/  FMUL R58, R58, R136 ;  /* 0x000000883a3a7220 */ /* 0x000fe20000400000 */
[----:B------:R-:W-:Y:S01]  /*a480*/  F2FP.F16.F32.PACK_AB R66, RZ, R66 ;  /* 0x00000042ff42723e */ /* 0x000fe200000000ff */
        /* <DEDUP_REMOVED lines=10> */
[----:B------:R-:W-:Y:S01]  /*a530*/  FMUL R63, R63, R136 ;  /* 0x000000883f3f7220 */ /* 0x000fe20000400000 */
[----:B------:R-:W-:Y:S01]  /*a540*/  F2FP.F16.F32.PACK_AB R56, RZ, R56 ;  /* 0x00000038ff38723e */ /* 0x000fe200000000ff */
[----:B------:R1:W-:Y:S01]  /*a550*/  @P4 STG.E.U16 desc[UR40][R6.64+0x52], R101 ;  /* 0x0000526506004986 */ /* 0x0003e2000c101528 */
[----:B------:R-:W-:Y:S01]  /*a560*/  ISETP.GT.AND P4, PT, R0, 0x8, P1 ;  /* 0x000000080000780c */ /* 0x000fe20000f84270 */
[-C--:B------:R-:W-:Y:S01]  /*a570*/  FMUL R48, R48, R136.reuse ;  /* 0x0000008830307220 */ /* 0x080fe20000400000 */
[----:B------:R-:W-:Y:S01]  /*a580*/  F2FP.F16.F32.PACK_AB R57, RZ, R57 ;  /* 0x00000039ff39723e */ /* 0x000fe200000000ff */
[----:B------:R-:W-:Y:S01]  /*a590*/  FMUL R49, R49, R136 ;  /* 0x0000008831317220 */ /* 0x000fe20000400000 */
[----:B------:R-:W-:Y:S01]  /*a5a0*/  F2FP.F16.F32.PACK_AB R58, RZ, R58 ;  /* 0x0000003aff3a723e */ /* 0x000fe200000000ff */
[-C--:B------:R-:W-:Y:S01]  /*a5b0*/  FMUL R51, R51, R136.reuse ;  /* 0x0000008833337220 */ /* 0x080fe20000400000 */
        /* <DEDUP_REMOVED lines=29> */
[----:B------:R1:W-:Y:S01]  /*a790*/  @P2 STG.E.U16 desc[UR40][R4.64+0x42], R91 ;  /* 0x0000425b04002986 */ /* 0x0003e2000c101528 */
[----:B------:R-:W-:Y:S01]  /*a7a0*/  ISETP.GT.AND P2, PT, R3, 0x31, PT ;  /* 0x000000310300780c */ /* 0x000fe20003f44270 */
[-C--:B------:R-:W-:Y:S01]  /*a7b0*/  FMUL R44, R44, R136.reuse ;  /* 0x000000882c2c7220 */ /* 0x080fe20000400000 */
[----:B------:R-:W-:Y:S01]  /*a7c0*/  F2FP.F16.F32.PACK_AB R51, RZ, R51 ;  /* 0x00000033ff33723e */ /* 0x000fe200000000ff */
[----:B------:R-:W-:Y:S01]  /*a7d0*/  FMUL R45, R45, R136 ;  /* 0x000000882d2d7220 */ /* 0x000fe20000400000 */
[----:B------:R-:W-:Y:S01]  /*a7e0*/  F2FP.F16.F32.PACK_AB R50, RZ, R50 ;  /* 0x00000032ff32723e */ /* 0x000fe200000000ff */
[----:B------:R1:W-:Y:S01]  /*a7f0*/  @P4 STG.E.U16 desc[UR40][R12.64+0x50], R92 ;  /* 0x0000505c0c004986 */ /* 0x0003e2000c101528 */
[----:B------:R-:W-:Y:S01]  /*a800*/  ISETP.GT.AND P4, PT, R0, RZ, P2 ;  /* 0x000000ff0000720c */ /* 0x000fe20001784270 */
[----:B------:R-:W-:Y:S01]  /*a810*/  FMUL R46, R46, R136 ;  /* 0x000000882e2e7220 */ /* 0x000fe20000400000 */
[----:B------:R-:W-:Y:S01]  /*a820*/  F2FP.F16.F32.PACK_AB R52, RZ, R52 ;  /* 0x00000034ff34723e */ /* 0x000fe200000000ff */
[----:B------:R1:W-:Y:S01]  /*a830*/  @P3 STG.E.U16 desc[UR40][R12.64+0x52], R93 ;  /* 0x0000525d0c003986 */ /* 0x0003e2000c101528 */
[----:B------:R-:W-:Y:S01]  /*a840*/  ISETP.GT.AND P3, PT, R3, 0x30, PT ;  /* 0x000000300300780c */ /* 0x000fe20003f64270 */
[-C--:B------:R-:W-:Y:S01]  /*a850*/  FMUL R47, R47, R136.reuse ;  /* 0x000000882f2f7220 */ /* 0x080fe20000400000 */
[----:B------:R-:W-:Y:S01]  /*a860*/  F2FP.F16.F32.PACK_AB R53, RZ, R53 ;  /* 0x00000035ff35723e */ /* 0x000fe200000000ff */
[----:B------:R1:W-:Y:S01]  /*a870*/  @P0 STG.E.U16 desc[UR40][R4.64+0x50], R94 ;  /* 0x0000505e04000986 */ /* 0x0003e2000c101528 */
[----:B------:R-:W-:Y:S01]  /*a880*/  ISETP.GT.AND P0, PT, R0, RZ, P3 ;  /* 0x000000ff0000720c */ /* 0x000fe20001f04270 */
[-C--:B------:R-:W-:Y:S01]  /*a890*/  FMUL R32, R32, R136.reuse ;  /* 0x0000008820207220 */ /* 0x080fe20000400000 */
[C---:B------:R-:W-:Y:S01]  /*a8a0*/  ISETP.GT.AND P5, PT, R0.reuse, 0x8, P3 ;  /* 0x000000080000780c */ /* 0x040fe20001fa4270 */
[----:B------:R1:W-:Y:S01]  /*a8b0*/  @P1 STG.E.U16 desc[UR40][R4.64+0x52], R95 ;  /* 0x0000525f04001986 */ /* 0x0003e2000c101528 */
[----:B------:R-:W-:Y:S01]  /*a8c0*/  ISETP.GT.AND P1, PT, R0, 0x8, P2 ;  /* 0x000000080000780c */ /* 0x000fe20001724270 */
[----:B------:R-:W-:Y:S01]  /*a8d0*/  FMUL R33, R33, R136 ;  /* 0x0000008821217220 */ /* 0x000fe20000400000 */
[----:B------:R-:W-:Y:S01]  /*a8e0*/  F2FP.F16.F32.PACK_AB R54, RZ, R54 ;  /* 0x00000036ff36723e */ /* 0x000fe200000000ff */
[----:B------:R1:W-:Y:S01]  /*a8f0*/  @P4 STG.E.U16 desc[UR40][R6.64+0x62], R81 ;  /* 0x0000625106004986 */ /* 0x0003e2000c101528 */
[----:B------:R-:W-:Y:S01]  /*a900*/  F2FP.F16.F32.PACK_AB R55, RZ, R55 ;  /* 0x00000037ff37723e */ /* 0x000fe200000000ff */
[----:B------:R-:W-:Y:S01]  /*a910*/  FMUL R34, R34, R136 ;  /* 0x0000008822227220 */ /* 0x000fe20000400000 */
[----:B------:R-:W-:Y:S01]  /*a920*/  F2FP.F16.F32.PACK_AB R40, RZ, R40 ;  /* 0x00000028ff28723e */ /* 0x000fe200000000ff */
[-C--:B------:R-:W-:Y:S01]  /*a930*/  FMUL R35, R35, R136.reuse ;  /* 0x0000008823237220 */ /* 0x080fe20000400000 */
[----:B------:R-:W-:Y:S01]  /*a940*/  F2FP.F16.F32.PACK_AB R41, RZ, R41 ;  /* 0x00000029ff29723e */ /* 0x000fe200000000ff */
[----:B------:R1:W-:Y:S01]  /*a950*/  @P0 STG.E.U16 desc[UR40][R6.64+0x60], R80 ;  /* 0x0000605006000986 */ /* 0x0003e2000c101528 */
[C---:B------:R-:W-:Y:S01]  /*a960*/  ISETP.GT.AND P0, PT, R3.reuse, 0x38, PT ;  /* 0x000000380300780c */ /* 0x040fe20003f04270 */
        /* <DEDUP_REMOVED lines=9> */
[----:B------:R-:W-:Y:S01]  /*aa00*/  ISETP.GT.AND P4, PT, R0, RZ, P1 ;  /* 0x000000ff0000720c */ /* 0x000fe20000f84270 */
        /* <DEDUP_REMOVED lines=10> */
[----:B------:R1:W-:Y:S01]  /*aab0*/  @P5 STG.E.U16 desc[UR40][R6.64+0x70], R84 ;  /* 0x0000705406005986 */ /* 0x0003e2000c101528 */
[----:B------:R-:W-:Y:S01]  /*aac0*/  ISETP.GT.AND P5, PT, R0, 0x8, P0 ;  /* 0x000000080000780c */ /* 0x000fe200007a4270 */
[-C--:B------:R-:W-:Y:S01]  /*aad0*/  FMUL R28, R28, R136.reuse ;  /* 0x000000881c1c7220 */ /* 0x080fe20000400000 */
[----:B------:R-:W-:Y:S01]  /*aae0*/  F2FP.F16.F32.PACK_AB R33, RZ, R33 ;  /* 0x00000021ff21723e */ /* 0x000fe200000000ff */
[----:B------:R1:W-:Y:S01]  /*aaf0*/  @P4 STG.E.U16 desc[UR40][R6.64+0x72], R85 ;  /* 0x0000725506004986 */ /* 0x0003e2000c101528 */
[----:B------:R-:W-:Y:S01]  /*ab00*/  ISETP.GT.AND P4, PT, R0, 0x8, P1 ;  /* 0x000000080000780c */ /* 0x000fe20000f84270 */
[----:B------:R-:W-:Y:S01]  /*ab10*/  FMUL R29, R29, R136 ;  /* 0x000000881d1d7220 */ /* 0x000fe20000400000 */
[----:B------:R-:W-:Y:S01]  /*ab20*/  F2FP.F16.F32.PACK_AB R34, RZ, R34 ;  /* 0x00000022ff22723e */ /* 0x000fe200000000ff */
[-C--:B------:R-:W-:Y:S01]  /*ab30*/  FMUL R30, R30, R136.reuse ;  /* 0x000000881e1e7220 */ /* 0x080fe20000400000 */
[----:B------:R-:W-:Y:S01]  /*ab40*/  F2FP.F16.F32.PACK_AB R35, RZ, R35 ;  /* 0x00000023ff23723e */ /* 0x000fe200000000ff */
[----:B------:R-:W-:Y:S01]  /*ab50*/  FMUL R31, R31, R136 ;  /* 0x000000881f1f7220 */ /* 0x000fe20000400000 */
[----:B------:R-:W-:-:S02]  /*ab60*/  F2FP.F16.F32.PACK_AB R36, RZ, R36 ;  /* 0x00000024ff24723e */ /* 0x000fc400000000ff */
[----:B------:R-:W-:Y:S01]  /*ab70*/  F2FP.F16.F32.PACK_AB R37, RZ, R37 ;  /* 0x00000025ff25723e */ /* 0x000fe200000000ff */
[----:B------:R1:W-:Y:S01]  /*ab80*/  @P5 STG.E.U16 desc[UR40][R10.64+0x70], R86 ;  /* 0x000070560a005986 */ /* 0x0003e2000c101528 */
[C---:B------:R-:W-:Y:S02]  /*ab90*/  ISETP.GT.AND P5, PT, R0.reuse, 0x80, P3 ;  /* 0x000000800000780c */ /* 0x040fe40001fa4270 */
[C---:B------:R-:W-:Y:S01]  /*aba0*/  ISETP.GT.AND P3, PT, R0.reuse, 0x88, P3 ;  /* 0x000000880000780c */ /* 0x040fe20001f64270 */
[----:B------:R1:W-:Y:S01]  /*abb0*/  @P4 STG.E.U16 desc[UR40][R10.64+0x72], R87 ;  /* 0x000072570a004986 */ /* 0x0003e2000c101528 */
[C---:B------:R-:W-:Y:S02]  /*abc0*/  ISETP.GT.AND P4, PT, R0.reuse, 0x80, P2 ;  /* 0x000000800000780c */ /* 0x040fe40001784270 */
[----:B------:R-:W-:Y:S02]  /*abd0*/  ISETP.GT.AND P2, PT, R0, 0x88, P2 ;  /* 0x000000880000780c */ /* 0x000fe40001744270 */
[----:B------:R-:W-:-:S02]  /*abe0*/  F2FP.F16.F32.PACK_AB R38, RZ, R38 ;  /* 0x00000026ff26723e */ /* 0x000fc400000000ff */
[----:B------:R-:W-:Y:S02]  /*abf0*/  F2FP.F16.F32.PACK_AB R39, RZ, R39 ;  /* 0x00000027ff27723e */ /* 0x000fe400000000ff */
[----:B------:R-:W-:Y:S01]  /*ac00*/  F2FP.F16.F32.PACK_AB R24, RZ, R24 ;  /* 0x00000018ff18723e */ /* 0x000fe200000000ff */
[----:B------:R1:W-:Y:S01]  /*ac10*/  @P5 STG.E.U16 desc[UR40][R12.64+0x60], R72 ;  /* 0x000060480c005986 */ /* 0x0003e2000c101528 */
[----:B------:R-:W-:Y:S02]  /*ac20*/  F2FP.F16.F32.PACK_AB R25, RZ, R25 ;  /* 0x00000019ff19723e */ /* 0x000fe400000000ff */
[----:B------:R-:W-:Y:S01]  /*ac30*/  F2FP.F16.F32.PACK_AB R26, RZ, R26 ;  /* 0x0000001aff1a723e */ /* 0x000fe200000000ff */
[----:B------:R1:W-:Y:S01]  /*ac40*/  @P4 STG.E.U16 desc[UR40][R12.64+0x62], R73 ;  /* 0x000062490c004986 */ /* 0x0003e2000c101528 */
[C---:B------:R-:W-:Y:S02]  /*ac50*/  ISETP.GT.AND P4, PT, R0.reuse, 0x80, P0 ;  /* 0x000000800000780c */ /* 0x040fe40000784270 */
[C---:B------:R-:W-:Y:S01]  /*ac60*/  ISETP.GT.AND P0, PT, R0.reuse, 0x88, P0 ;  /* 0x000000880000780c */ /* 0x040fe20000704270 */
[----:B------:R1:W-:Y:S01]  /*ac70*/  @P3 STG.E.U16 desc[UR40][R4.64+0x60], R74 ;  /* 0x0000604a04003986 */ /* 0x0003e2000c101528 */
[----:B------:R-:W-:-:S02]  /*ac80*/  ISETP.GT.AND P3, PT, R0, 0x80, P1 ;  /* 0x000000800000780c */ /* 0x000fc40000f64270 */
[C---:B------:R-:W-:Y:S01]  /*ac90*/  ISETP.GT.AND P1, PT, R0.reuse, 0x88, P1 ;  /* 0x000000880000780c */ /* 0x040fe20000f24270 */
[----:B------:R1:W-:Y:S01]  /*aca0*/  @P2 STG.E.U16 desc[UR40][R4.64+0x62], R75 ;  /* 0x0000624b04002986 */ /* 0x0003e2000c101528 */
[C---:B------:R-:W-:Y:S02]  /*acb0*/  ISETP.GT.AND P2, PT, R3.reuse, 0x41, PT ;  /* 0x000000410300780c */ /* 0x040fe40003f44270 */
[----:B------:R-:W-:Y:S02]  /*acc0*/  F2FP.F16.F32.PACK_AB R27, RZ, R27 ;  /* 0x0000001bff1b723e */ /* 0x000fe400000000ff */
[----:B------:R-:W-:Y:S01]  /*acd0*/  F2FP.F16.F32.PACK_AB R28, RZ, R28 ;  /* 0x0000001cff1c723e */ /* 0x000fe200000000ff */
[----:B------:R1:W-:Y:S01]  /*ace0*/  @P4 STG.E.U16 desc[UR40][R12.64+0x70], R76 ;  /* 0x0000704c0c004986 */ /* 0x0003e2000c101528 */
[----:B------:R-:W-:Y:S02]  /*acf0*/  ISETP.GT.AND P4, PT, R0, RZ, P2 ;  /* 0x000000ff0000720c */ /* 0x000fe40001784270 */
[----:B------:R-:W-:Y:S01]  /*ad00*/  F2FP.F16.F32.PACK_AB R29, RZ, R29 ;  /* 0x0000001dff1d723e */ /* 0x000fe200000000ff */
[----:B------:R1:W-:Y:S01]  /*ad10*/  @P3 STG.E.U16 desc[UR40][R12.64+0x72], R77 ;  /* 0x0000724d0c003986 */ /* 0x0003e2000c101528 */
[----:B------:R-:W-:-:S02]  /*ad20*/  ISETP.GT.AND P3, PT, R3, 0x40, PT ;  /* 0x000000400300780c */ /* 0x000fc40003f64270 */
[----:B------:R-:W-:Y:S01]  /*ad30*/  F2FP.F16.F32.PACK_AB R30, RZ, R30 ;  /* 0x0000001eff1e723e */ /* 0x000fe200000000ff */
[----:B------:R1:W-:Y:S01]  /*ad40*/  @P0 STG.E.U16 desc[UR40][R4.64+0x70], R78 ;  /* 0x0000704e04000986 */ /* 0x0003e2000c101528 */
[C---:B------:R-:W-:Y:S02]  /*ad50*/  ISETP.GT.AND P0, PT, R0.reuse, RZ, P3 ;  /* 0x000000ff0000720c */ /* 0x040fe40001f04270 */
[C---:B------:R-:W-:Y:S01]  /*ad60*/  ISETP.GT.AND P5, PT, R0.reuse, 0x8, P3 ;  /* 0x000000080000780c */ /* 0x040fe20001fa4270 */
[----:B------:R1:W-:Y:S01]  /*ad70*/  @P1 STG.E.U16 desc[UR40][R4.64+0x72], R79 ;  /* 0x0000724f04001986 */ /* 0x0003e2000c101528 */
[----:B------:R-:W-:Y:S02]  /*ad80*/  ISETP.GT.AND P1, PT, R0, 0x8, P2 ;  /* 0x000000080000780c */ /* 0x000fe40001724270 */
[----:B------:R-:W-:Y:S01]  /*ad90*/  F2FP.F16.F32.PACK_AB R31, RZ, R31 ;  /* 0x0000001fff1f723e */ /* 0x000fe200000000ff */
[----:B------:R1:W-:Y:S06]  /*ada0*/  @P4 STG.E.U16 desc[UR40][R6.64+0x82], R65 ;  /* 0x0000824106004986 */ /* 0x0003ec000c101528 */
[----:B------:R1:W-:Y:S01]  /*adb0*/  @P0 STG.E.U16 desc[UR40][R6.64+0x80], R64 ;  /* 0x0000804006000986 */ /* 0x0003e2000c101528 */
[----:B------:R-:W-:-:S03]  /*adc0*/  ISETP.GT.AND P0, PT, R3, 0x48, PT ;  /* 0x000000480300780c */ /* 0x000fc60003f04270 */
[----:B------:R1:W-:Y:S01]  /*add0*/  @P1 STG.E.U16 desc[UR40][R10.64+0x82], R67 ;  /* 0x000082430a001986 */ /* 0x0003e2000c101528 */
[----:B------:R-:W-:-:S03]  /*ade0*/  ISETP.GT.AND P1, PT, R3, 0x49, PT ;  /* 0x000000490300780c */ /* 0x000fc60003f24270 */
[----:B------:R1:W-:Y:S01]  /*adf0*/  @P5 STG.E.U16 desc[UR40][R10.64+0x80], R66 ;  /* 0x000080420a005986 */ /* 0x0003e2000c101528 */
[C---:B------:R-:W-:Y:S02]  /*ae00*/  ISETP.GT.AND P5, PT, R0.reuse, RZ, P0 ;  /* 0x000000ff0000720c */ /* 0x040fe400007a4270 */
[----:B------:R-:W-:-:S11]  /*ae10*/  ISETP.GT.AND P4, PT, R0, RZ, P1 ;  /* 0x000000ff0000720c */ /* 0x000fd60000f84270 */
[----:B------:R1:W-:Y:S01]  /*ae20*/  @P5 STG.E.U16 desc[UR40][R6.64+0x90], R68 ;  /* 0x0000904406005986 */ /* 0x0003e2000c101528 */
[----:B------:R-:W-:-:S03]  /*ae30*/  ISETP.GT.AND P5, PT, R0, 0x8, P0 ;  /* 0x000000080000780c */ /* 0x000fc600007a4270 */
[----:B------:R1:W-:Y:S01]  /*ae40*/  @P4 STG.E.U16 desc[UR40][R6.64+0x92], R69 ;  /* 0x0000924506004986 */ /* 0x0003e2000c101528 */
[----:B------:R-:W-:-:S09]  /*ae50*/  ISETP.GT.AND P4, PT, R0, 0x8, P1 ;  /* 0x000000080000780c */ /* 0x000fd20000f84270 */
[----:B------:R1:W-:Y:S01]  /*ae60*/  @P5 STG.E.U16 desc[UR40][R10.64+0x90], R70 ;  /* 0x000090460a005986 */ /* 0x0003e2000c101528 */
[C---:B------:R-:W-:Y:S02]  /*ae70*/  ISETP.GT.AND P5, PT, R0.reuse, 0x80, P3 ;  /* 0x000000800000780c */ /* 0x040fe40001fa4270 */
[C---:B------:R-:W-:Y:S01]  /*ae80*/  ISETP.GT.AND P3, PT, R0.reuse, 0x88, P3 ;  /* 0x000000880000780c */ /* 0x040fe20001f64270 */
[----:B------:R1:W-:Y:S01]  /*ae90*/  @P4 STG.E.U16 desc[UR40][R10.64+0x92], R71 ;  /* 0x000092470a004986 */ /* 0x0003e2000c101528 */
[C---:B------:R-:W-:Y:S02]  /*aea0*/  ISETP.GT.AND P4, PT, R0.reuse, 0x80, P2 ;  /* 0x000000800000780c */ /* 0x040fe40001784270 */
[----:B------:R-:W-:-:S07]  /*aeb0*/  ISETP.GT.AND P2, PT, R0, 0x88, P2 ;  /* 0x000000880000780c */ /* 0x000fce0001744270 */
[----:B------:R1:W-:Y:S04]  /*aec0*/  @P5 STG.E.U16 desc[UR40][R12.64+0x80], R56 ;  /* 0x000080380c005986 */ /* 0x0003e8000c101528 */
[----:B------:R1:W-:Y:S01]  /*aed0*/  @P4 STG.E.U16 desc[UR40][R12.64+0x82], R57 ;  /* 0x000082390c004986 */ /* 0x0003e2000c101528 */
[C---:B------:R-:W-:Y:S02]  /*aee0*/  ISETP.GT.AND P4, PT, R0.reuse, 0x80, P0 ;  /* 0x000000800000780c */ /* 0x040fe40000784270 */
[C---:B------:R-:W-:Y:S01]  /*aef0*/  ISETP.GT.AND P0, PT, R0.reuse, 0x88, P0 ;  /* 0x000000880000780c */ /* 0x040fe20000704270 */
[----:B------:R1:W-:Y:S01]  /*af00*/  @P3 STG.E.U16 desc[UR40][R4.64+0x80], R58 ;  /* 0x0000803a04003986 */ /* 0x0003e2000c101528 */
[C---:B------:R-:W-:Y:S02]  /*af10*/  ISETP.GT.AND P3, PT, R0.reuse, 0x80, P1 ;  /* 0x000000800000780c */ /* 0x040fe40000f64270 */
[----:B------:R-:W-:Y:S01]  /*af20*/  ISETP.GT.AND P1, PT, R0, 0x88, P1 ;  /* 0x000000880000780c */ /* 0x000fe20000f24270 */
[----:B------:R1:W-:Y:S01]  /*af30*/  @P2 STG.E.U16 desc[UR40][R4.64+0x82], R59 ;  /* 0x0000823b04002986 */ /* 0x0003e2000c101528 */
[----:B------:R-:W-:-:S05]  /*af40*/  ISETP.GT.AND P2, PT, R3, 0x51, PT ;  /* 0x000000510300780c */ /* 0x000fca0003f44270 */
[----:B------:R1:W-:Y:S01]  /*af50*/  @P4 STG.E.U16 desc[UR40][R12.64+0x90], R60 ;  /* 0x0000903c0c004986 */ /* 0x0003e2000c101528 */
[----:B------:R-:W-:-:S03]  /*af60*/  ISETP.GT.AND P4, PT, R0, RZ, P2 ;  /* 0x000000ff0000720c */ /* 0x000fc60001784270 */
[----:B------:R1:W-:Y:S01]  /*af70*/  @P3 STG.E.U16 desc[UR40][R12.64+0x92], R61 ;  /* 0x0000923d0c003986 */ /* 0x0003e2000c101528 */
[----:B------:R-:W-:-:S03]  /*af80*/  ISETP.GT.AND P3, PT, R3, 0x50, PT ;  /* 0x000000500300780c */ /* 0x000fc60003f64270 */
[----:B------:R1:W-:Y:S01]  /*af90*/  @P0 STG.E.U16 desc[UR40][R4.64+0x90], R62 ;  /* 0x0000903e04000986 */ /* 0x0003e2000c101528 */
[C---:B------:R-:W-:Y:S02]  /*afa0*/  ISETP.GT.AND P0, PT, R0.reuse, RZ, P3 ;  /* 0x000000ff0000720c */ /* 0x040fe40001f04270 */
[C---:B------:R-:W-:Y:S01]  /*afb0*/  ISETP.GT.AND P5, PT, R0.reuse, 0x8, P3 ;  /* 0x000000080000780c */ /* 0x040fe20001fa4270 */
[----:B------:R1:W-:Y:S01]  /*afc0*/  @P1 STG.E.U16 desc[UR40][R4.64+0x92], R63 ;  /* 0x0000923f04001986 */ /* 0x0003e2000c101528 */
[----:B------:R-:W-:-:S03]  /*afd0*/  ISETP.GT.AND P1, PT, R0, 0x8, P2 ;  /* 0x000000080000780c */ /* 0x000fc60001724270 */
        /* <DEDUP_REMOVED lines=25> */
[----:B------:R1:W-:Y:S06]  /*b170*/  @P2 STG.E.U16 desc[UR40][R4.64+0xa2], R43 ;  /* 0x0000a22b04002986 */ /* 0x0003ec000c101528 */
[----:B------:R1:W-:Y:S04]  /*b180*/  @P4 STG.E.U16 desc[UR40][R12.64+0xb0], R44 ;  /* 0x0000b02c0c004986 */ /* 0x0003e8000c101528 */
[----:B------:R1:W-:Y:S01]  /*b190*/  @P3 STG.E.U16 desc[UR40][R12.64+0xb2], R45 ;  /* 0x0000b22d0c003986 */ /* 0x0003e2000c101528 */
[----:B------:R-:W-:-:S03]  /*b1a0*/  ISETP.GT.AND P3, PT, R3, 0x60, PT ;  /* 0x000000600300780c */ /* 0x000fc60003f64270 */
[----:B------:R1:W-:Y:S01]  /*b1b0*/  @P0 STG.E.U16 desc[UR40][R4.64+0xb0], R46 ;  /* 0x0000b02e04000986 */ /* 0x0003e2000c101528 */
[----:B------:R-:W-:Y:S02]  /*b1c0*/  ISETP.GT.AND P0, PT, R3, 0x61, PT ;  /* 0x000000610300780c */ /* 0x000fe40003f04270 */
[C---:B------:R-:W-:Y:S01]  /*b1d0*/  ISETP.GT.AND P4, PT, R0.reuse, 0x8, P3 ;  /* 0x000000080000780c */ /* 0x040fe20001f84270 */
[----:B------:R1:W-:Y:S01]  /*b1e0*/  @P1 STG.E.U16 desc[UR40][R4.64+0xb2], R47 ;  /* 0x0000b22f04001986 */ /* 0x0003e2000c101528 */
[C---:B------:R-:W-:Y:S02]  /*b1f0*/  ISETP.GT.AND P1, PT, R0.reuse, RZ, P3 ;  /* 0x000000ff0000720c */ /* 0x040fe40001f24270 */
[C---:B------:R-:W-:Y:S02]  /*b200*/  ISETP.GT.AND P2, PT, R0.reuse, RZ, P0 ;  /* 0x000000ff0000720c */ /* 0x040fe40000744270 */
[----:B------:R-:W-:-:S09]  /*b210*/  ISETP.GT.AND P5, PT, R0, 0x8, P0 ;  /* 0x000000080000780c */ /* 0x000fd200007a4270 */
[----:B------:R1:W-:Y:S01]  /*b220*/  @P1 STG.E.U16 desc[UR40][R6.64+0xc0], R32 ;  /* 0x0000c02006001986 */ /* 0x0003e2000c101528 */
[----:B------:R-:W-:-:S03]  /*b230*/  ISETP.GT.AND P1, PT, R3, 0x68, PT ;  /* 0x000000680300780c */ /* 0x000fc60003f24270 */
[----:B------:R1:W-:Y:S01]  /*b240*/  @P2 STG.E.U16 desc[UR40][R6.64+0xc2], R33 ;  /* 0x0000c22106002986 */ /* 0x0003e2000c101528 */
[----:B------:R-:W-:-:S03]  /*b250*/  ISETP.GT.AND P2, PT, R3, 0x69, PT ;  /* 0x000000690300780c */ /* 0x000fc60003f44270 */
[----:B------:R1:W-:Y:S01]  /*b260*/  @P4 STG.E.U16 desc[UR40][R10.64+0xc0], R34 ;  /* 0x0000c0220a004986 */ /* 0x0003e2000c101528 */
[----:B------:R-:W-:-:S03]  /*b270*/  ISETP.GT.AND P4, PT, R0, RZ, P2 ;  /* 0x000000ff0000720c */ /* 0x000fc60001784270 */
[----:B------:R1:W-:Y:S01]  /*b280*/  @P5 STG.E.U16 desc[UR40][R10.64+0xc2], R35 ;  /* 0x0000c2230a005986 */ /* 0x0003e2000c101528 */
[----:B------:R-:W-:-:S09]  /*b290*/  ISETP.GT.AND P5, PT, R0, RZ, P1 ;  /* 0x000000ff0000720c */ /* 0x000fd20000fa4270 */
        /* <DEDUP_REMOVED lines=10> */
[----:B------:R1:W-:Y:S01]  /*b340*/  @P4 STG.E.U16 desc[UR40][R12.64+0xc0], R24 ;  /* 0x0000c0180c004986 */ /* 0x0003e2000c101528 */
[C---:B------:R-:W-:Y:S02]  /*b350*/  ISETP.GT.AND P4, PT, R0.reuse, 0x80, P1 ;  /* 0x000000800000780c */ /* 0x040fe40000f84270 */
[C---:B------:R-:W-:Y:S01]  /*b360*/  ISETP.GT.AND P1, PT, R0.reuse, 0x88, P1 ;  /* 0x000000880000780c */ /* 0x040fe20000f24270 */
[----:B------:R1:W-:Y:S01]  /*b370*/  @P5 STG.E.U16 desc[UR40][R12.64+0xc2], R25 ;  /* 0x0000c2190c005986 */ /* 0x0003e2000c101528 */
[C---:B------:R-:W-:Y:S02]  /*b380*/  ISETP.GT.AND P5, PT, R0.reuse, 0x80, P2 ;  /* 0x000000800000780c */ /* 0x040fe400017a4270 */
[----:B------:R-:W-:Y:S01]  /*b390*/  ISETP.GT.AND P2, PT, R0, 0x88, P2 ;  /* 0x000000880000780c */ /* 0x000fe20001744270 */
[----:B------:R1:W-:Y:S04]  /*b3a0*/  @P3 STG.E.U16 desc[UR40][R4.64+0xc0], R26 ;  /* 0x0000c01a04003986 */ /* 0x0003e8000c101528 */
[----:B------:R1:W-:Y:S04]  /*b3b0*/  @P0 STG.E.U16 desc[UR40][R4.64+0xc2], R27 ;  /* 0x0000c21b04000986 */ /* 0x0003e8000c101528 */
[----:B------:R1:W-:Y:S04]  /*b3c0*/  @P4 STG.E.U16 desc[UR40][R12.64+0xd0], R28 ;  /* 0x0000d01c0c004986 */ /* 0x0003e8000c101528 */
[----:B------:R1:W-:Y:S04]  /*b3d0*/  @P5 STG.E.U16 desc[UR40][R12.64+0xd2], R29 ;  /* 0x0000d21d0c005986 */ /* 0x0003e8000c101528 */
[----:B------:R1:W-:Y:S04]  /*b3e0*/  @P1 STG.E.U16 desc[UR40][R4.64+0xd0], R30 ;  /* 0x0000d01e04001986 */ /* 0x0003e8000c101528 */
[----:B------:R1:W-:Y:S02]  /*b3f0*/  @P2 STG.E.U16 desc[UR40][R4.64+0xd2], R31 ;  /* 0x0000d21f04002986 */ /* 0x0003e4000c101528 */
.L_x_252:
[----:B------:R-:W-:Y:S05]  /*b400*/  BSYNC B0 ;  /* 0x0000000000007941 */ /* 0x000fea0003800000 */
.L_x_32:
[----:B------:R-:W-:Y:S01]  /*b410*/  ULDC UR4, c[0x0][0xc] ;  /* 0x0000030000047ab9 */ /* 0x000fe20000000800 */
[----:B------:R-:W-:Y:S01]  /*b420*/  ULDC UR5, c[0x0][0x10] ;  /* 0x0000040000057ab9 */ /* 0x000fe20000000800 */
[----:B0-----:R-:W0:Y:S01]  /*b430*/  LDC R3, c[0x0][0x14] ;  /* 0x00000500ff037b82 */ /* 0x001e220000000800 */
[----:B------:R-:W-:Y:S01]  /*b440*/  UIMAD.WIDE.U32 UR4, UR4, UR5, URZ ;  /* 0x00000005040472a5 */ /* 0x000fe2000f8e003f */
[----:B------:R-:W-:Y:S01]  /*b450*/  PRMT R0, RZ, 0x7610, R0 ;  /* 0x00007610ff007816 */ /* 0x000fe20000000000 */
[----:B------:R-:W-:Y:S02]  /*b460*/  IMAD.MOV.U32 R140, RZ, RZ, -0x1 ;  /* 0xffffffffff8c7424 */ /* 0x000fe400078e00ff */
[----:B------:R-:W-:Y:S02]  /*b470*/  IMAD.MOV.U32 R137, RZ, RZ, -0x1 ;  /* 0xffffffffff897424 */ /* 0x000fe400078e00ff */
[----:B0-----:R-:W-:-:S04]  /*b480*/  IMAD.WIDE.U32 R16, R3, UR4, R16 ;  /* 0x0000000403107c25 */ /* 0x001fc8000f8e0010 */
[----:B------:R-:W-:Y:S01]  /*b490*/  IMAD R3, R3, UR5, RZ ;  /* 0x0000000503037c24 */ /* 0x000fe2000f8e02ff */
[----:B------:R-:W-:Y:S02]  /*b4a0*/  ULDC.64 UR4, c[0x0][0x650] ;  /* 0x0001940000047ab9 */ /* 0x000fe40000000a00 */
[----:B------:R-:W-:Y:S01]  /*b4b0*/  ISETP.GE.U32.AND P0, PT, R16, UR4, PT ;  /* 0x0000000410007c0c */ /* 0x000fe2000bf06070 */
[----:B------:R-:W-:-:S05]  /*b4c0*/  IMAD.IADD R17, R17, 0x1, R3 ;  /* 0x0000000111117824 */ /* 0x000fca00078e0203 */
[----:B------:R-:W-:-:S13]  /*b4d0*/  ISETP.GE.U32.AND.EX P0, PT, R17, UR5, PT, P0 ;  /* 0x0000000511007c0c */ /* 0x000fda000bf06100 */
[----:B------:R-:W-:Y:S05]  /*b4e0*/  @P0 BRA `(.L_x_253) ;  /* 0x0000000400640947 */ /* 0x000fea0003800000 */
[----:B-1----:R-:W0:Y:S01]  /*b4f0*/  S2R R12, SR_CTAID.X ;  /* 0x00000000000c7919 */ /* 0x002e220000002500 */
[----:B------:R-:W1:Y:S01]  /*b500*/  LDC.64 R10, c[0x0][0x628] ;  /* 0x00018a00ff0a7b82 */ /* 0x000e620000000a00 */
[----:B------:R-:W-:Y:S01]  /*b510*/  ULDC UR4, c[0x0][0x150] ;  /* 0x0000540000047ab9 */ /* 0x000fe20000000800 */
[----:B------:R-:W-:Y:S01]  /*b520*/  IMAD.MOV.U32 R8, RZ, RZ, R16 ;  /* 0x000000ffff087224 */ /* 0x000fe200078e0010 */
[----:B------:R-:W0:Y:S01]  /*b530*/  S2R R24, SR_CTAID.Y ;  /* 0x0000000000187919 */ /* 0x000e220000002600 */
[----:B------:R-:W-:-:S04]  /*b540*/  IMAD.MOV.U32 R9, RZ, RZ, R17 ;  /* 0x000000ffff097224 */ /* 0x000fc800078e0011 */
[----:B---3--:R-:W3:Y:S08]  /*b550*/  LDC R21, c[0x0][0x144] ;  /* 0x00005100ff157b82 */ /* 0x008ef00000000800 */
[----:B------:R-:W3:Y:S08]  /*b560*/  LDC R0, c[0x0][0x630] ;  /* 0x00018c00ff007b82 */ /* 0x000ef00000000800 */
[----:B--2---:R-:W2:Y:S01]  /*b570*/  LDC.64 R14, c[0x0][0x620] ;  /* 0x00018800ff0e7b82 */ /* 0x004ea20000000a00 */
[----:B-1----:R-:W-:-:S04]  /*b580*/  ISETP.NE.U32.AND P0, PT, R10, RZ, PT ;  /* 0x000000ff0a00720c */ /* 0x002fc80003f05070 */
[----:B------:R-:W-:Y:S02]  /*b590*/  ISETP.NE.AND.EX P0, PT, R11, RZ, PT, P0 ;  /* 0x000000ff0b00720c */ /* 0x000fe40003f05300 */
[----:B0-----:R-:W-:-:S05]  /*b5a0*/  I2FP.F32.U32 R3, R12 ;  /* 0x0000000c00037245 */ /* 0x001fca0000201000 */
[----:B------:R-:W-:-:S04]  /*b5b0*/  FMUL R3, R3, UR4 ;  /* 0x0000000403037c20 */ /* 0x000fc80008400000 */
[----:B------:R0:W1:Y:S02]  /*b5c0*/  F2I.U32.TRUNC.NTZ R20, R3 ;  /* 0x0000000300147305 */ /* 0x000064000020f000 */
[----:B---3--:R-:W-:Y:S05]  /*b5d0*/  @!P0 BRA `(.L_x_254) ;  /* 0x0000000000288947 */ /* 0x008fea0003800000 */
[----:B0-----:R-:W0:Y:S02]  /*b5e0*/  LDC R3, c[0x0][0x634] ;  /* 0x00018d00ff037b82 */ /* 0x001e240000000800 */
        /* <DEDUP_REMOVED lines=9> */
.L_x_254:
[----:B------:R-:W3:Y:S01]  /*b680*/  LDC.64 R28, c[0x0][0x640] ;  /* 0x00019000ff1c7b82 */ /* 0x000ee20000000a00 */
[-CC-:B------:R-:W-:Y:S01]  /*b690*/  SHF.R.U64 R137, R8, R0.reuse, R9.reuse ;  /* 0x0000000008897219 */ /* 0x180fe20000001209 */
[----:B-1----:R-:W-:Y:S01]  /*b6a0*/  IMAD.MOV R20, RZ, RZ, -R20 ;  /* 0x000000ffff147224 */ /* 0x002fe200078e0a14 */
[----:B------:R-:W-:Y:S01]  /*b6b0*/  SHF.R.U32.HI R0, RZ, R0, R9 ;  /* 0x00000000ff007219 */ /* 0x000fe20000011609 */
[----:B------:R-:W-:Y:S01]  /*b6c0*/  ULDC UR4, c[0x0][0x154] ;  /* 0x0000550000047ab9 */ /* 0x000fe20000000800 */
[----:B0-----:R-:W-:Y:S01]  /*b6d0*/  IADD3 R3, P0, RZ, -R137, RZ ;  /* 0x80000089ff037210 */ /* 0x001fe20007f1e0ff */
[----:B------:R-:W-:Y:S02]  /*b6e0*/  IMAD R21, R21, R20, R12 ;  /* 0x0000001415157224 */ /* 0x000fe400078e020c */
[----:B------:R-:W0:Y:S01]  /*b6f0*/  LDC R6, c[0x0][0x618] ;  /* 0x00018600ff067b82 */ /* 0x000e220000000800 */
[----:B------:R-:W-:Y:S02]  /*b700*/  IMAD.MOV.U32 R7, RZ, RZ, 0x1 ;  /* 0x00000001ff077424 */ /* 0x000fe400078e00ff */
[----:B------:R-:W-:-:S04]  /*b710*/  IMAD.X R5, RZ, RZ, ~R0, P0 ;  /* 0x000000ffff057224 */ /* 0x000fc800000e0e00 */
[-C--:B--2---:R-:W-:Y:S01]  /*b720*/  IMAD R0, R5, R14.reuse, RZ ;  /* 0x0000000e05007224 */ /* 0x084fe200078e02ff */
[----:B------:R-:W1:Y:S01]  /*b730*/  LDC R8, c[0x0][0x608] ;  /* 0x00018200ff087b82 */ /* 0x000e620000000800 */
[----:B------:R-:W-:-:S04]  /*b740*/  IMAD.WIDE.U32 R4, R3, R14, R16 ;  /* 0x0000000e03047225 */ /* 0x000fc800078e0010 */
[----:B------:R-:W-:Y:S01]  /*b750*/  IMAD R3, R3, R15, R0 ;  /* 0x0000000f03037224 */ /* 0x000fe200078e0200 */
[----:B------:R-:W-:Y:S02]  /*b760*/  I2FP.F32.U32 R0, R24 ;  /* 0x0000001800007245 */ /* 0x000fe40000201000 */
[----:B------:R-:W2:Y:S01]  /*b770*/  LDC R26, c[0x0][0x658] ;  /* 0x00019600ff1a7b82 */ /* 0x000ea20000000800 */
[----:B------:R-:W-:Y:S01]  /*b780*/  IMAD.IADD R3, R5, 0x1, R3 ;  /* 0x0000000105037824 */ /* 0x000fe200078e0203 */
[----:B---3--:R-:W-:Y:S01]  /*b790*/  ISETP.NE.U32.AND P0, PT, R28, RZ, PT ;  /* 0x000000ff1c00720c */ /* 0x008fe20003f05070 */
[----:B------:R-:W-:Y:S01]  /*b7a0*/  FMUL R0, R0, UR4 ;  /* 0x0000000400007c20 */ /* 0x000fe20008400000 */
[----:B------:R-:W-:Y:S02]  /*b7b0*/  IMAD.MOV.U32 R5, RZ, RZ, -0x1 ;  /* 0xffffffffff057424 */ /* 0x000fe400078e00ff */
[----:B------:R-:W-:Y:S01]  /*b7c0*/  ISETP.NE.AND.EX P0, PT, R29, RZ, PT, P0 ;  /* 0x000000ff1d00720c */ /* 0x000fe20003f05300 */
[----:B------:R3:W2:Y:S01]  /*b7d0*/  F2I.U32.TRUNC.NTZ R13, R0 ;  /* 0x00000000000d7305 */ /* 0x0006a2000020f000 */
[----:B------:R-:W3:Y:S01]  /*b7e0*/  LDC R15, c[0x0][0x148] ;  /* 0x00005200ff0f7b82 */ /* 0x000ee20000000800 */
[----:B0-----:R-:W-:-:S02]  /*b7f0*/  SHF.R.U64 R12, R4, R6, R3 ;  /* 0x00000006040c7219 */ /* 0x001fc40000001203 */
[----:B------:R-:W-:-:S05]  /*b800*/  SHF.R.U32.HI R3, RZ, R6, R3 ;  /* 0x00000006ff037219 */ /* 0x000fca0000011603 */
[----:B------:R-:W0:Y:S01]  /*b810*/  LDC R20, c[0x0][0x600] ;  /* 0x00018000ff147b82 */ /* 0x000e220000000800 */
[-CC-:B-1----:R-:W-:Y:S02]  /*b820*/  SHF.R.U64 R10, R12, R8.reuse, R3.reuse ;  /* 0x000000080c0a7219 */ /* 0x182fe40000001203 */
[----:B------:R-:W-:-:S05]  /*b830*/  SHF.R.U32.HI R3, RZ, R8, R3 ;  /* 0x00000008ff037219 */ /* 0x000fca0000011603 */
[----:B------:R-:W1:Y:S01]  /*b840*/  LDC R27, c[0x0][0x648] ;  /* 0x00019200ff1b7b82 */ /* 0x000e620000000800 */
[-C--:B--2---:R-:W-:Y:S02]  /*b850*/  SHF.L.U32 R4, R5, R26.reuse, RZ ;  /* 0x0000001a05047219 */ /* 0x084fe400000006ff */
[-CC-:B------:R-:W-:Y:S02]  /*b860*/  SHF.R.U64 R14, R10, R26.reuse, R3.reuse ;  /* 0x0000001a0a0e7219 */ /* 0x180fe40000001203 */
[----:B------:R-:W-:Y:S02]  /*b870*/  SHF.R.U32.HI R5, RZ, R26, R3 ;  /* 0x0000001aff057219 */ /* 0x000fe40000011603 */
[----:B------:R-:W-:Y:S01]  /*b880*/  LOP3.LUT R25, RZ, R4, RZ, 0x33, !PT ;  /* 0x00000004ff197212 */ /* 0x000fe200078e33ff */
[----:B------:R-:W2:Y:S01]  /*b890*/  LDC R30, c[0x0][0x638] ;  /* 0x00018e00ff1e7b82 */ /* 0x000ea20000000800 */
[----:B------:R-:W-:Y:S01]  /*b8a0*/  SHF.L.U32 R26, R7, R26, RZ ;  /* 0x0000001a071a7219 */ /* 0x000fe200000006ff */
[----:B------:R-:W-:-:S06]  /*b8b0*/  IMAD.MOV.U32 R4, RZ, RZ, R14 ;  /* 0x000000ffff047224 */ /* 0x000fcc00078e000e */
[----:B------:R-:W0:Y:S01]  /*b8c0*/  LDC R31, c[0x0][0x610] ;  /* 0x00018400ff1f7b82 */ /* 0x000e220000000800 */
        /* <DEDUP_REMOVED lines=11> */
.L_x_255:
[----:B------:R-:W-:Y:S01]  /*b980*/  ISETP.NE.AND P0, PT, R2, 0x1, PT ;  /* 0x000000010200780c */ /* 0x000fe20003f05270 */
[----:B0-----:R-:W-:Y:S01]  /*b990*/  VIADD R7, R20, 0xffffffff ;  /* 0xffffffff14077836 */ /* 0x001fe20000000000 */
[----:B-1-3--:R-:W-:Y:S01]  /*b9a0*/  SHF.R.U64 R0, R4, R27, R5 ;  /* 0x0000001b04007219 */ /* 0x00afe20000001205 */
[----:B------:R-:W-:Y:S01]  /*b9b0*/  IMAD.MOV R13, RZ, RZ, -R13 ;  /* 0x000000ffff0d7224 */ /* 0x000fe200078e0a0d */
[----:B------:R-:W-:Y:S01]  /*b9c0*/  LOP3.LUT R5, R10, R25, RZ, 0xc0, !PT ;  /* 0x000000190a057212 */ /* 0x000fe200078ec0ff */
[----:B------:R-:W-:Y:S02]  /*b9d0*/  IMAD.MOV.U32 R4, RZ, RZ, 0x1 ;  /* 0x00000001ff047424 */ /* 0x000fe400078e00ff */
[----:B------:R-:W-:Y:S02]  /*b9e0*/  IMAD.MOV R3, RZ, RZ, -R0 ;  /* 0x000000ffff037224 */ /* 0x000fe400078e0a00 */
[----:B------:R-:W-:Y:S01]  /*b9f0*/  IMAD R8, R26, R0, R5 ;  /* 0x000000001a087224 */ /* 0x000fe200078e0205 */
[----:B------:R-:W-:Y:S01]  /*ba00*/  LOP3.LUT R5, R12, R7, RZ, 0xc0, !PT ;  /* 0x000000070c057212 */ /* 0x000fe200078ec0ff */
[----:B--2---:R-:W-:-:S02]  /*ba10*/  IMAD R0, R3, R30, R14 ;  /* 0x0000001e03007224 */ /* 0x004fc400078e020e */
[----:B------:R-:W-:Y:S02]  /*ba20*/  @P0 IMAD R21, R15, R13, R24 ;  /* 0x0000000d0f150224 */ /* 0x000fe400078e0218 */
[----:B------:R-:W-:Y:S01]  /*ba30*/  IMAD R3, R0, R20, R5 ;  /* 0x0000001400037224 */ /* 0x000fe200078e0205 */
[----:B------:R-:W-:Y:S01]  /*ba40*/  PRMT R0, R4, 0x7610, R0 ;  /* 0x0000761004007816 */ /* 0x000fe20000000000 */
[----:B------:R-:W-:-:S05]  /*ba50*/  IMAD R8, R8, R31, R21 ;  /* 0x0000001f08087224 */ /* 0x000fca00078e0215 */
[----:B------:R-:W-:Y:S02]  /*ba60*/  SEL R140, R3, R8, !P0 ;  /* 0x00000008038c7207 */ /* 0x000fe40004000000 */
[----:B------:R-:W-:-:S07]  /*ba70*/  SEL R8, R8, R3, !P0 ;  /* 0x0000000308087207 */ /* 0x000fce0004000000 */
.L_x_253:
[----:B------:R-:W-:Y:S01]  /*ba80*/  LOP3.LUT P0, RZ, R0, 0xff, RZ, 0xc0, !PT ;  /* 0x000000ff00ff7812 */ /* 0x000fe2000780c0ff */
[----:B------:R-:W-:-:S12]  /*ba90*/  IMAD.MOV.U32 R139, RZ, RZ, R8 ;  /* 0x000000ffff8b7224 */ /* 0x000fd800078e0008 */
[----:B------:R-:W-:Y:S05]  /*baa0*/  @P0 BRA `(.L_x_256) ;  /* 0xffffff5400d00947 */ /* 0x000fea000383ffff */
[----:B------:R-:W-:Y:S05]  /*bab0*/  EXIT ;  /* 0x000000000000794d */ /* 0x000fea0003800000 */
.L_x_7:
[----:B0-----:R-:W-:Y:S01]  /*bac0*/  ULDC.64 UR4, c[0x0][0x650] ;  /* 0x0001940000047ab9 */ /* 0x001fe20000000a00 */
        /* <DEDUP_REMOVED lines=25> */
.L_x_258:
[----:B------:R-:W0:Y:S01]  /*bc60*/  LDC.64 R28, c[0x0][0x640] ;  /* 0x00019000ff1c7b82 */ /* 0x000e220000000a00 */
[-CC-:B------:R-:W-:Y:S01]  /*bc70*/  SHF.R.U64 R22, R12, R6.reuse, R13.reuse ;  /* 0x000000060c167219 */ /* 0x180fe2000000120d */
[----:B------:R-:W-:Y:S01]  /*bc80*/  IMAD.MOV.U32 R30, RZ, RZ, 0x1 ;  /* 0x00000001ff1e7424 */ /* 0x000fe200078e00ff */
[----:B------:R-:W-:Y:S02]  /*bc90*/  SHF.R.U32.HI R6, RZ, R6, R13 ;  /* 0x00000006ff067219 */ /* 0x000fe4000001160d */
        /* <DEDUP_REMOVED lines=8> */
[----:B------:R-:W-:Y:S01]  /*bd20*/  IMAD.IADD R9, R9, 0x1, R11 ;  /* 0x0000000109097824 */ /* 0x000fe200078e020b */
[----:B0-----:R-:W-:-:S04]  /*bd30*/  ISETP.NE.U32.AND P0, PT, R28, RZ, PT ;  /* 0x000000ff1c00720c */ /* 0x001fc80003f05070 */
[----:B------:R-:W-:Y:S02]  /*bd40*/  ISETP.NE.AND.EX P0, PT, R29, RZ, PT, P0 ;  /* 0x000000ff1d00720c */ /* 0x000fe40003f05300 */
[----:B------:R-:W0:Y:S01]  /*bd50*/  LDC R20, c[0x0][0x600] ;  /* 0x00018000ff147b82 */ /* 0x000e220000000800 */
[-CC-:B-1----:R-:W-:Y:S01]  /*bd60*/  SHF.R.U64 R14, R8, R10.reuse, R9.reuse ;  /* 0x0000000a080e7219 */ /* 0x182fe20000001209 */
[----:B------:R-:W-:Y:S01]  /*bd70*/  IMAD.MOV.U32 R8, RZ, RZ, -0x1 ;  /* 0xffffffffff087424 */ /* 0x000fe200078e00ff */
[----:B------:R-:W-:-:S05]  /*bd80*/  SHF.R.U32.HI R9, RZ, R10, R9 ;  /* 0x0000000aff097219 */ /* 0x000fca0000011609 */
[----:B------:R-:W1:Y:S01]  /*bd90*/  LDC R24, c[0x0][0x648] ;  /* 0x00019200ff187b82 */ /* 0x000e620000000800 */
[-CC-:B--2---:R-:W-:Y:S02]  /*bda0*/  SHF.R.U64 R23, R14, R12.reuse, R9.reuse ;  /* 0x0000000c0e177219 */ /* 0x184fe40000001209 */
[----:B------:R-:W-:-:S05]  /*bdb0*/  SHF.R.U32.HI R6, RZ, R12, R9 ;  /* 0x0000000cff067219 */ /* 0x000fca0000011609 */
[----:B------:R-:W2:Y:S01]  /*bdc0*/  LDC R26, c[0x0][0x638] ;  /* 0x00018e00ff1a7b82 */ /* 0x000ea20000000800 */
[-C--:B---3--:R-:W-:Y:S02]  /*bdd0*/  SHF.L.U32 R8, R8, R27.reuse, RZ ;  /* 0x0000001b08087219 */ /* 0x088fe400000006ff */
[-CC-:B------:R-:W-:Y:S02]  /*bde0*/  SHF.R.U64 R25, R23, R27.reuse, R6.reuse ;  /* 0x0000001b17197219 */ /* 0x180fe40000001206 */
[----:B------:R-:W-:Y:S02]  /*bdf0*/  LOP3.LUT R32, RZ, R8, RZ, 0x33, !PT ;  /* 0x00000008ff207212 */ /* 0x000fe400078e33ff */
[----:B------:R-:W-:Y:S01]  /*be00*/  SHF.R.U32.HI R9, RZ, R27, R6 ;  /* 0x0000001bff097219 */ /* 0x000fe20000011606 */
[----:B------:R-:W3:Y:S01]  /*be10*/  LDC R31, c[0x0][0x610] ;  /* 0x00018400ff1f7b82 */ /* 0x000ee20000000800 */
[----:B------:R-:W-:Y:S01]  /*be20*/  IMAD.MOV.U32 R8, RZ, RZ, R25 ;  /* 0x000000ffff087224 */ /* 0x000fe200078e0019 */
[----:B------:R-:W-:Y:S06]  /*be30*/  @!P0 BRA `(.L_x_259) ;  /* 0x0000000000288947 */ /* 0x000fec0003800000 */
        /* <DEDUP_REMOVED lines=10> */
.L_x_259:
[----:B------:R-:W-:Y:S02]  /*bee0*/  ISETP.NE.AND P0, PT, R2, 0x1, PT ;  /* 0x000000010200780c */ /* 0x000fe40003f05270 */
[----:B-1----:R-:W-:Y:S01]  /*bef0*/  SHF.R.U64 R6, R8, R24, R9 ;  /* 0x0000001808067219 */ /* 0x002fe20000001209 */
[----:B0-----:R-:W-:Y:S01]  /*bf00*/  VIADD R9, R20, 0xffffffff ;  /* 0xffffffff14097836 */ /* 0x001fe20000000000 */
[----:B------:R-:W-:Y:S02]  /*bf10*/  SHF.L.U32 R30, R30, R27, RZ ;  /* 0x0000001b1e1e7219 */ /* 0x000fe400000006ff */
[----:B------:R-:W-:Y:S01]  /*bf20*/  LOP3.LUT R5, R23, R32, RZ, 0xc0, !PT ;  /* 0x0000002017057212 */ /* 0x000fe200078ec0ff */
[----:B------:R-:W-:-:S04]  /*bf30*/  IMAD.MOV R8, RZ, RZ, -R6 ;  /* 0x000000ffff087224 */ /* 0x000fc800078e0a06 */
[----:B------:R-:W-:Y:S01]  /*bf40*/  IMAD R6, R30, R6, R5 ;  /* 0x000000061e067224 */ /* 0x000fe200078e0205 */
[----:B------:R-:W-:Y:S01]  /*bf50*/  LOP3.LUT R5, R14, R9, RZ, 0xc0, !PT ;  /* 0x000000090e057212 */ /* 0x000fe200078ec0ff */
[----:B------:R-:W-:Y:S02]  /*bf60*/  @P0 IMAD R3, R7, R21, R4 ;  /* 0x0000001507030224 */ /* 0x000fe400078e0204 */
[----:B--2---:R-:W-:Y:S02]  /*bf70*/  IMAD R4, R8, R26, R25 ;  /* 0x0000001a08047224 */ /* 0x004fe400078e0219 */
[----:B---3--:R-:W-:Y:S02]  /*bf80*/  IMAD R3, R6, R31, R3 ;  /* 0x0000001f06037224 */ /* 0x008fe400078e0203 */
[----:B------:R-:W-:Y:S02]  /*bf90*/  IMAD R4, R4, R20, R5 ;  /* 0x0000001404047224 */ /* 0x000fe400078e0205 */
[----:B------:R-:W-:-:S02]  /*bfa0*/  IMAD.MOV.U32 R8, RZ, RZ, 0x1 ;  /* 0x00000001ff087424 */ /* 0x000fc400078e00ff */
[----:B------:R-:W-:Y:S01]  /*bfb0*/  IMAD.MOV.U32 R6, RZ, RZ, R22 ;  /* 0x000000ffff067224 */ /* 0x000fe200078e0016 */
[----:B------:R-:W-:Y:S02]  /*bfc0*/  SEL R20, R4, R3, !P0 ;  /* 0x0000000304147207 */ /* 0x000fe40004000000 */
[----:B------:R-:W-:-:S07]  /*bfd0*/  SEL R13, R3, R4, !P0 ;  /* 0x00000004030d7207 */ /* 0x000fce0004000000 */
.L_x_257:
[----:B------:R-:W-:-:S08]  /*bfe0*/  NOP ;  /* 0x0000000000007918 */ /* 0x000fd00000000000 */
[----:B------:R-:W0:-:S00]  /*bff0*/  USETMAXREG.DEALLOC.CTAPOOL 0x28 ;  /* 0x00000028000079c8 */ /* 0x000e0000080e0500 */
[----:B0-----:R-:W-:-:S13]  /*c000*/  ISETP.NE.AND P0, PT, R0, RZ, PT ;  /* 0x000000ff0000720c */ /* 0x001fda0003f05270 */
[----:B------:R-:W-:Y:S05]  /*c010*/  @P0 EXIT ;  /* 0x000000000000094d */ /* 0x000fea0003800000 */
[----:B------:R-:W-:Y:S01]  /*c020*/  LOP3.LUT P0, RZ, R8, 0xff, RZ, 0xc0, !PT ;  /* 0x000000ff08ff7812 */ /* 0x000fe2000780c0ff */
[----:B------:R-:W-:Y:S02]  /*c030*/  IMAD.MOV.U32 R0, RZ, RZ, 0x1 ;  /* 0x00000001ff007424 */ /* 0x000fe400078e00ff */
[----:B------:R-:W-:-:S10]  /*c040*/  IMAD.MOV.U32 R3, RZ, RZ, RZ ;  /* 0x000000ffff037224 */ /* 0x000fd400078e00ff */
[----:B------:R-:W-:Y:S05]  /*c050*/  @!P0 BRA `(.L_x_260) ;  /* 0x0000000c00408947 */ /* 0x000fea0003800000 */
[----:B------:R-:W0:Y:S01]  /*c060*/  LDC R0, c[0x0][0x28c] ;  /* 0x0000a300ff007b82 */ /* 0x000e220000000800 */
[----:B------:R-:W1:Y:S01]  /*c070*/  S2R R9, SR_CgaCtaId ;  /* 0x0000000000097919 */ /* 0x000e620000008800 */
[----:B------:R-:W-:Y:S01]  /*c080*/  ULDC UR5, c[0x0][0x600] ;  /* 0x0001800000057ab9 */ /* 0x000fe20000000800 */
[----:B------:R-:W-:Y:S01]  /*c090*/  ULDC UR4, c[0x0][0xc] ;  /* 0x0000030000047ab9 */ /* 0x000fe20000000800 */
[----:B------:R-:W-:Y:S01]  /*c0a0*/  UIADD3 UR16, UR5, -0x1, URZ ;  /* 0xffffffff05107890 */ /* 0x000fe2000fffe03f */
[----:B------:R-:W-:Y:S01]  /*c0b0*/  BSSY B0, `(.L_x_260) ;  /* 0x00000ca000007945 */ /* 0x000fe20003800000 */
[----:B------:R-:W-:Y:S01]  /*c0c0*/  ULDC UR6, c[0x0][0x658] ;  /* 0x0001960000067ab9 */ /* 0x000fe20000000800 */
[----:B------:R-:W-:Y:S01]  /*c0d0*/  ULDC UR5, c[0x0][0x10] ;  /* 0x0000040000057ab9 */ /* 0x000fe20000000800 */
[----:B------:R-:W-:Y:S01]  /*c0e0*/  UMOV UR7, 0xffffffff ;  /* 0xffffffff00077882 */ /* 0x000fe20000000000 */
[----:B------:R-:W-:Y:S01]  /*c0f0*/  UMOV UR8, 0x1 ;  /* 0x0000000100087882 */ /* 0x000fe20000000000 */
[----:B------:R-:W-:Y:S01]  /*c100*/  UIMAD.WIDE.U32 UR4, UR4, UR5, URZ ;  /* 0x00000005040472a5 */ /* 0x000fe2000f8e003f */
[----:B------:R-:W-:Y:S01]  /*c110*/  IMAD.MOV.U32 R10, RZ, RZ, 0x1 ;  /* 0x00000001ff0a7424 */ /* 0x000fe200078e00ff */
[----:B------:R-:W-:Y:S01]  /*c120*/  USHF.L.U32 UR7, UR7, UR6, URZ ;  /* 0x0000000607077299 */ /* 0x000fe2000800063f */
[----:B------:R-:W-:Y:S01]  /*c130*/  LOP3.LUT R12, R19, 0x2, RZ, 0xfc, !PT ;  /* 0x00000002130c7812 */ /* 0x000fe200078efcff */
[----:B------:R-:W-:-:S02]  /*c140*/  USHF.L.U32 UR18, UR8, UR6, URZ ;  /* 0x0000000608127299 */ /* 0x000fc4000800063f */
[----:B------:R-:W-:Y:S01]  /*c150*/  ULOP3.LUT UR17, URZ, UR7, URZ, 0x33, !UPT ;  /* 0x000000073f117292 */ /* 0x000fe2000f8e333f */
[----:B------:R-:W-:Y:S01]  /*c160*/  ULDC UR6, c[0x0][0x14] ;  /* 0x0000050000067ab9 */ /* 0x000fe20000000800 */
[----:B------:R-:W-:Y:S01]  /*c170*/  ULDC.64 UR22, c[0x0][0x198] ;  /* 0x0000660000167ab9 */ /* 0x000fe20000000a00 */
[----:B------:R-:W-:Y:S02]  /*c180*/  UIMAD.WIDE.U32 UR20, UR4, UR6, URZ ;  /* 0x00000006041472a5 */ /* 0x000fe4000f8e003f */
[----:B------:R-:W-:Y:S01]  /*c190*/  UIMAD UR13, UR5, UR6, URZ ;  /* 0x00000006050d72a4 */ /* 0x000fe2000f8e023f */
[----:B0-----:R-:W-:-:S03]  /*c1a0*/  VIADD R0, R0, 0x3f ;  /* 0x0000003f00007836 */ /* 0x001fc60000000000 */
[----:B------:R-:W-:Y:S02]  /*c1b0*/  UIADD3 UR13, UR21, UR13, URZ ;  /* 0x0000000d150d7290 */ /* 0x000fe4000fffe03f */
[----:B------:R-:W-:-:S04]  /*c1c0*/  SHF.R.S32.HI R3, RZ, 0x1f, R0 ;  /* 0x0000001fff037819 */ /* 0x000fc80000011400 */
[----:B------:R-:W-:Y:S01]  /*c1d0*/  LEA.HI R3, R3, R0, RZ, 0x6 ;  /* 0x0000000003037211 */ /* 0x000fe200078f30ff */
[----:B------:R-:W-:Y:S01]  /*c1e0*/  IMAD.MOV.U32 R0, RZ, RZ, 0x1 ;  /* 0x00000001ff007424 */ /* 0x000fe200078e00ff */
[----:B-1----:R-:W-:Y:S02]  /*c1f0*/  LOP3.LUT R9, R9, 0x1, RZ, 0xc0, !PT ;  /* 0x0000000109097812 */ /* 0x002fe400078ec0ff */
[----:B------:R-:W-:Y:S01]  /*c200*/  SHF.R.S32.HI R8, RZ, 0x6, R3 ;  /* 0x00000006ff087819 */ /* 0x000fe20000011403 */
[----:B------:R-:W-:-:S04]  /*c210*/  IMAD.MOV.U32 R3, RZ, RZ, RZ ;  /* 0x000000ffff037224 */ /* 0x000fc800078e00ff */
[----:B------:R-:W-:-:S07]  /*c220*/  VIADD R11, R8, 0x1 ;  /* 0x00000001080b7836 */ /* 0x000fce0000000000 */
.L_x_271:
[----:B------:R-:W-:-:S03]  /*c230*/  UMOV UR4, 0xffffffff ;  /* 0xffffffff00047882 */ /* 0x000fc60000000000 */
[----:B------:R-:W-:Y:S05]  /*c240*/  BRA.DIV UR4, `(.L_x_261) ;  /* 0x0000000e04b07947 */ /* 0x000fea000b800000 */
[----:B------:R-:W-:-:S13]  /*c250*/  ELECT P6, URZ, PT ;  /* 0x00000000003f782f */ /* 0x000fda00038c0000 */
.L_x_282:
[----:B------:R-:W0:Y:S01]  /*c260*/  LDC R4, c[0x0][0x28c] ;  /* 0x0000a300ff047b82 */ /* 0x000e220000000800 */
[----:B------:R-:W-:Y:S01]  /*c270*/  BSSY B1, `(.L_x_262) ;  /* 0x000003a000017945 */ /* 0x000fe20003800000 */
[----:B0-----:R-:W-:-:S13]  /*c280*/  ISETP.LT.OR P6, PT, R4, 0x1, !P6 ;  /* 0x000000010400780c */ /* 0x001fda00077c1670 */
[----:B------:R-:W-:Y:S05]  /*c290*/  @P6 BRA `(.L_x_263) ;  /* 0x0000000000dc6947 */ /* 0x000fea0003800000 */
[----:B------:R-:W-:Y:S02]  /*c2a0*/  IMAD R20, R20, 0x2, R9 ;  /* 0x0000000214147824 */ /* 0x000fe400078e0209 */
[----:B------:R-:W-:Y:S02]  /*c2b0*/  IMAD.SHL.U32 R21, R13, 0x100, RZ ;  /* 0x000001000d157824 */ /* 0x000fe400078e00ff */
[----:B------:R-:W-:Y:S02]  /*c2c0*/  IMAD.MOV.U32 R22, RZ, RZ, RZ ;  /* 0x000000ffff167224 */ /* 0x000fe400078e00ff */
[----:B------:R-:W-:Y:S02]  /*c2d0*/  IMAD.MOV.U32 R4, RZ, RZ, R11 ;  /* 0x000000ffff047224 */ /* 0x000fe400078e000b */
[----:B------:R-:W-:Y:S02]  /*c2e0*/  IMAD.MOV.U32 R5, RZ, RZ, R0 ;  /* 0x000000ffff057224 */ /* 0x000fe400078e0000 */
[----:B------:R-:W-:-:S02]  /*c2f0*/  IMAD.MOV.U32 R14, RZ, RZ, R3 ;  /* 0x000000ffff0e7224 */ /* 0x000fc400078e0003 */
[----:B------:R-:W-:-:S07]  /*c300*/  IMAD R15, R20, 0x38, RZ ;  /* 0x00000038140f7824 */ /* 0x000fce00078e02ff */
.L_x_266:
[----:B------:R-:W0:Y:S01]  /*c310*/  S2R R20, SR_CgaCtaId ;  /* 0x0000000000147919 */ /* 0x000e220000008800 */
[----:B------:R-:W-:Y:S02]  /*c320*/  MOV R7, 0x400 ;  /* 0x0000040000077802 */ /* 0x000fe40000000f00 */
[----:B------:R-:W-:-:S13]  /*c330*/  LOP3.LUT P1, RZ, R18, 0x7f, RZ, 0xc0, !PT ;  /* 0x0000007f12ff7812 */ /* 0x000fda000782c0ff */
[----:B------:R-:W1:Y:S01]  /*c340*/  @!P1 LDC R13, c[0x0][0x500] ;  /* 0x00014000ff0d9b82 */ /* 0x000e620000000800 */
[----:B0-----:R-:W-:Y:S02]  /*c350*/  LEA R23, R20, R7, 0x18 ;  /* 0x0000000714177211 */ /* 0x001fe400078ec0ff */
[----:B------:R-:W-:-:S03]  /*c360*/  SHF.L.U32 R7, R5, 0x1f, RZ ;  /* 0x0000001f05077819 */ /* 0x000fc600000006ff */
[----:B------:R-:W-:-:S04]  /*c370*/  IMAD R20, R14, 0x8, R23 ;  /* 0x000000080e147824 */ /* 0x000fc800078e0217 */
[----:B------:R-:W0:Y:S02]  /*c380*/  SYNCS.PHASECHK.TRANS64.TRYWAIT P0, [R20+URZ+0x20], R7 ;  /* 0x00002007140075a7 */ /* 0x000e24000800017f */
[----:B01----:R-:W-:Y:S05]  /*c390*/  @!P0 BRA `(.L_x_264) ;  /* 0x0000000c007c8947 */ /* 0x003fea0003800000 */
.L_x_283:
[----:B0-----:R-:W-:Y:S01]  /*c3a0*/  PRMT R7, R12, 0x9910, RZ ;  /* 0x000099100c077816 */ /* 0x001fe200000000ff */
[----:B------:R0:W-:Y:S03]  /*c3b0*/  @!P1 SYNCS.ARRIVE.TRANS64 RZ, [R20+URZ], R13 ;  /* 0x0000000d14ff99a7 */ /* 0x0001e6000800003f */
[----:B------:R-:W-:-:S13]  /*c3c0*/  ISETP.NE.AND P0, PT, R7, 0x2, PT ;  /* 0x000000020700780c */ /* 0x000fda0003f05270 */
[----:B0-----:R-:W-:Y:S05]  /*c3d0*/  @P0 BRA `(.L_x_265) ;  /* 0x0000000000040947 */ /* 0x001fea0003800000 */
[----:B------:R-:W-:Y:S01]  /*c3e0*/  BPT.TRAP 0x1 ;  /* 0x000000040000795c */ /* 0x000fe20000300000 */
.L_x_265:
[----:B------:R-:W-:Y:S01]  /*c3f0*/  IMAD R7, R14, 0x2, R9 ;  /* 0x000000020e077824 */ /* 0x000fe200078e0209 */
[----:B------:R-:W-:Y:S01]  /*c400*/  R2UR UR9, R20 ;  /* 0x00000000140972ca */ /* 0x000fe200000e0000 */
[--C-:B------:R-:W-:Y:S01]  /*c410*/  IMAD R13, R14, 0x8000, R23.reuse ;  /* 0x000080000e0d7824 */ /* 0x100fe200078e0217 */
[----:B------:R-:W-:Y:S01]  /*c420*/  UIADD3 UR4, UP0, UR22, 0xf0, URZ ;  /* 0x000000f016047890 */ /* 0x000fe2000ff1e03f */
[----:B------:R-:W-:Y:S01]  /*c430*/  IMAD R7, R7, 0xe00, RZ ;  /* 0x00000e0007077824 */ /* 0x000fe200078e02ff */
[----:B------:R-:W-:Y:S01]  /*c440*/  R2UR UR11, R21 ;  /* 0x00000000150b72ca */ /* 0x000fe200000e0000 */
[----:B------:R-:W-:Y:S01]  /*c450*/  VIADD R4, R4, 0xffffffff ;  /* 0xffffffff04047836 */ /* 0x000fe20000000000 */
[----:B------:R-:W-:Y:S01]  /*c460*/  R2UR UR5, R13 ;  /* 0x000000000d0572ca */ /* 0x000fe200000e0000 */
[----:B------:R-:W-:Y:S01]  /*c470*/  IMAD R7, R7, 0x2, R23 ;  /* 0x0000000207077824 */ /* 0x000fe200078e0217 */
[----:B------:R-:W-:Y:S01]  /*c480*/  R2UR UR10, R22 ;  /* 0x00000000160a72ca */ /* 0x000fe200000e0000 */
[----:B------:R-:W-:Y:S01]  /*c490*/  UIADD3 UR24, UP1, UR22, 0x1f0, URZ ;  /* 0x000001f016187890 */ /* 0x000fe2000ff3e03f */
[----:B------:R-:W-:Y:S01]  /*c4a0*/  R2UR UR12, R6 ;  /* 0x00000000060c72ca */ /* 0x000fe200000e0000 */
[----:B------:R-:W-:Y:S01]  /*c4b0*/  VIADD R14, R14, 0x1 ;  /* 0x000000010e0e7836 */ /* 0x000fe20000000000 */
[----:B------:R-:W-:Y:S01]  /*c4c0*/  R2UR UR8, R7 ;  /* 0x00000000070872ca */ /* 0x000fe200000e0000 */
[----:B------:R-:W-:Y:S01]  /*c4d0*/  UIADD3.X UR25, URZ, UR23, URZ, UP1, !UPT ;  /* 0x000000173f197290 */ /* 0x000fe20008ffe43f */
[----:B------:R-:W-:Y:S01]  /*c4e0*/  R2UR UR19, R15 ;  /* 0x000000000f1372ca */ /* 0x000fe200000e0000 */
[----:B------:R-:W-:Y:S01]  /*c4f0*/  UMOV UR6, 0x0 ;  /* 0x0000000000067882 */ /* 0x000fe20000000000 */
[----:B------:R-:W-:Y:S01]  /*c500*/  ISETP.GT.AND P1, PT, R4, 0x1, PT ;  /* 0x000000010400780c */ /* 0x000fe20003f24270 */
[----:B------:R-:W-:Y:S01]  /*c510*/  UMOV UR7, 0x10000000 ;  /* 0x1000000000077882 */ /* 0x000fe20000000000 */
[----:B------:R-:W-:Y:S01]  /*c520*/  ISETP.NE.AND P0, PT, R14, 0x4, PT ;  /* 0x000000040e00780c */ /* 0x000fe20003f05270 */
[----:B------:R-:W-:Y:S01]  /*c530*/  UIADD3 UR14, UR5, 0x100, URZ ;  /* 0x00000100050e7890 */ /* 0x000fe2000fffe03f */
[----:B------:R-:W-:Y:S01]  /*c540*/  VIADD R22, R22, 0x40 ;  /* 0x0000004016167836 */ /* 0x000fe20000000000 */
[----:B------:R-:W-:Y:S01]  /*c550*/  UIADD3.X UR5, URZ, UR23, URZ, UP0, !UPT ;  /* 0x000000173f057290 */ /* 0x000fe200087fe43f */
[----:B------:R-:W-:Y:S01]  /*c560*/  SEL R20, RZ, 0x1, P0 ;  /* 0x00000001ff147807 */ /* 0x000fe20000000000 */
[----:B------:R-:W-:Y:S01]  /*c570*/  UMOV UR26, 0x30000 ;  /* 0x00030000001a7882 */ /* 0x000fe20000000000 */
[----:B------:R-:W-:Y:S01]  /*c580*/  SEL R14, R14, RZ, P0 ;  /* 0x000000ff0e0e7207 */ /* 0x000fe20000000000 */
[----:B------:R-:W-:Y:S01]  /*c590*/  UIADD3 UR15, UR8, 0x20100, URZ ;  /* 0x00020100080f7890 */ /* 0x000fe2000fffe03f */
[----:B------:R-:W-:-:S02]  /*c5a0*/  LOP3.LUT R5, R5, R20, RZ, 0x3c, !PT ;  /* 0x0000001405057212 */ /* 0x000fc400078e3cff */
[----:B------:R-:W-:Y:S02]  /*c5b0*/  UMOV UR8, UR14 ;  /* 0x0000000e00087c82 */ /* 0x000fe40008000000 */
[----:B------:R0:W-:Y:S02]  /*c5c0*/  UTMALDG.3D [UR8], [UR4], desc[UR6] ;  /* 0x00000608040075b4 */ /* 0x0001e40008011000 */
[----:B0-----:R-:W-:Y:S01]  /*c5d0*/  UMOV UR8, UR15 ;  /* 0x0000000f00087c82 */ /* 0x001fe20008000000 */
[----:B------:R-:W-:Y:S02]  /*c5e0*/  UMOV UR11, UR19 ;  /* 0x00000013000b7c82 */ /* 0x000fe40008000000 */
[----:B------:R0:W-:Y:S02]  /*c5f0*/  UTMALDG.3D.MULTICAST [UR8], [UR24], UR26, desc[UR6] ;  /* 0x00000608180073b4 */ /* 0x0001e4000801181a */
[----:B0-----:R-:W-:Y:S05]  /*c600*/  @P1 BRA `(.L_x_266) ;  /* 0xfffffffc00401947 */ /* 0x001fea000383ffff */
.L_x_263:
[----:B------:R-:W-:Y:S05]  /*c610*/  BSYNC B1 ;  /* 0x0000000000017941 */ /* 0x000fea0003800000 */
.L_x_262:
[----:B------:R-:W-:Y:S01]  /*c620*/  LOP3.LUT P1, RZ, R10, 0xff, RZ, 0xc0, !PT ;  /* 0x000000ff0aff7812 */ /* 0x000fe2000782c0ff */
[----:B------:R-:W-:Y:S01]  /*c630*/  IMAD.IADD R3, R8, 0x1, R3 ;  /* 0x0000000108037824 */ /* 0x000fe200078e0203 */
[----:B------:R-:W-:Y:S01]  /*c640*/  IADD3 R16, P2, R16, UR20, RZ ;  /* 0x0000001410107c10 */ /* 0x000fe2000ff5e0ff */
[----:B------:R-:W-:Y:S01]  /*c650*/  ULDC.64 UR4, c[0x0][0x650] ;  /* 0x0001940000047ab9 */ /* 0x000fe20000000a00 */
[----:B------:R-:W-:Y:S01]  /*c660*/  BSSY B1, `(.L_x_267) ;  /* 0x000006c000017945 */ /* 0x000fe20003800000 */
[----:B------:R-:W-:Y:S01]  /*c670*/  IMAD.MOV.U32 R13, RZ, RZ, -0x1 ;  /* 0xffffffffff0d7424 */ /* 0x000fe200078e00ff */
[----:B------:R-:W-:Y:S01]  /*c680*/  ISETP.GT.U32.AND P0, PT, R3, 0x3, PT ;  /* 0x000000030300780c */ /* 0x000fe20003f04070 */
[----:B------:R-:W-:Y:S01]  /*c690*/  IMAD.MOV.U32 R20, RZ, RZ, -0x1 ;  /* 0xffffffffff147424 */ /* 0x000fe200078e00ff */
[----:B------:R-:W-:Y:S02]  /*c6a0*/  SHF.R.U32.HI R4, RZ, 0x2, R3 ;  /* 0x00000002ff047819 */ /* 0x000fe40000011603 */
[----:B------:R-:W-:-:S02]  /*c6b0*/  ISETP.LT.U32.AND P0, PT, R8, 0x4, P0 ;  /* 0x000000040800780c */ /* 0x000fc40000701070 */
[----:B------:R-:W-:Y:S01]  /*c6c0*/  IADD3.X R17, R17, UR13, RZ, P2, !PT ;  /* 0x0000000d11117c10 */ /* 0x000fe200097fe4ff */
[----:B------:R-:W0:Y:S01]  /*c6d0*/  @P1 S2R R6, SR_CgaCtaId ;  /* 0x0000000000061919 */ /* 0x000e220000008800 */
[----:B------:R-:W-:Y:S02]  /*c6e0*/  @P1 MOV R5, 0x400 ;  /* 0x0000040000051802 */ /* 0x000fe40000000f00 */
[----:B------:R-:W-:Y:S02]  /*c6f0*/  ISETP.GE.U32.AND P2, PT, R16, UR4, PT ;  /* 0x0000000410007c0c */ /* 0x000fe4000bf46070 */
[----:B------:R-:W-:Y:S02]  /*c700*/  LOP3.LUT R4, R4, 0x1, RZ, 0xc0, !PT ;  /* 0x0000000104047812 */ /* 0x000fe400078ec0ff */
[----:B------:R-:W-:Y:S02]  /*c710*/  LOP3.LUT R3, R3, 0x3, RZ, 0xc0, !PT ;  /* 0x0000000303037812 */ /* 0x000fe400078ec0ff */
[----:B------:R-:W-:-:S02]  /*c720*/  PRMT R10, RZ, 0x7610, R10 ;  /* 0x00007610ff0a7816 */ /* 0x000fc4000000000a */
[----:B0-----:R-:W-:Y:S01]  /*c730*/  @P1 LEA R5, R6, R5, 0x18 ;  /* 0x0000000506051211 */ /* 0x001fe200078ec0ff */
[----:B------:R-:W-:-:S03]  /*c740*/  IMAD.MOV.U32 R6, RZ, RZ, -0x1 ;  /* 0xffffffffff067424 */ /* 0x000fc600078e00ff */
[----:B------:R0:W-:Y:S01]  /*c750*/  @P1 SYNCS.ARRIVE.TRANS64.A1T0 RZ, [R5+URZ+0x58], RZ ;  /* 0x000058ff05ff19a7 */ /* 0x0001e2000810003f */
[----:B------:R-:W-:-:S04]  /*c760*/  ISETP.NE.U32.AND P1, PT, R4, 0x1, PT ;  /* 0x000000010400780c */ /* 0x000fc80003f25070 */
[----:B------:R-:W-:Y:S02]  /*c770*/  ISETP.GT.U32.AND P1, PT, R8, 0x3, !P1 ;  /* 0x000000030800780c */ /* 0x000fe40004f24070 */
[----:B0-----:R-:W-:Y:S02]  /*c780*/  SEL R5, RZ, 0x1, !P0 ;  /* 0x00000001ff057807 */ /* 0x001fe40004000000 */
[----:B------:R-:W-:Y:S02]  /*c790*/  ISETP.GE.U32.AND.EX P0, PT, R17, UR5, PT, P2 ;  /* 0x0000000511007c0c */ /* 0x000fe4000bf06120 */
[----:B------:R-:W-:-:S04]  /*c7a0*/  SEL R4, RZ, 0x1, !P1 ;  /* 0x00000001ff047807 */ /* 0x000fc80004800000 */
[----:B------:R-:W-:Y:S02]  /*c7b0*/  LOP3.LUT R0, R4, R0, R5, 0x96, !PT ;  /* 0x0000000004007212 */ /* 0x000fe400078e9605 */
[----:B------:R-:W-:-:S05]  /*c7c0*/  PRMT R4, RZ, 0x7610, R4 ;  /* 0x00007610ff047816 */ /* 0x000fca0000000004 */
[----:B------:R-:W-:Y:S05]  /*c7d0*/  @P0 BRA `(.L_x_268) ;  /* 0x0000000400500947 */ /* 0x000fea0003800000 */
[----:B------:R-:W0:Y:S01]  /*c7e0*/  S2R R15, SR_CTAID.X ;  /* 0x00000000000f7919 */ /* 0x000e220000002500 */
[----:B------:R-:W-:Y:S01]  /*c7f0*/  ULDC.64 UR4, c[0x0][0x628] ;  /* 0x00018a0000047ab9 */ /* 0x000fe20000000a00 */
[----:B------:R-:W1:Y:S01]  /*c800*/  LDC R20, c[0x0][0x144] ;  /* 0x00005100ff147b82 */ /* 0x000e620000000800 */
[----:B------:R-:W-:Y:S01]  /*c810*/  ISETP.NE.U32.AND P0, PT, RZ, UR4, PT ;  /* 0x00000004ff007c0c */ /* 0x000fe2000bf05070 */
[----:B------:R-:W2:Y:S01]  /*c820*/  S2R R13, SR_CTAID.Y ;  /* 0x00000000000d7919 */ /* 0x000ea20000002600 */
[----:B------:R-:W-:Y:S01]  /*c830*/  ULDC UR7, c[0x0][0x630] ;  /* 0x00018c0000077ab9 */ /* 0x000fe20000000800 */
[----:B------:R-:W-:Y:S01]  /*c840*/  ULDC UR8, c[0x0][0x150] ;  /* 0x0000540000087ab9 */ /* 0x000fe20000000800 */
[----:B------:R-:W-:Y:S01]  /*c850*/  ISETP.NE.AND.EX P0, PT, RZ, UR5, PT, P0 ;  /* 0x00000005ff007c0c */ /* 0x000fe2000bf05300 */
[----:B------:R-:W-:Y:S02]  /*c860*/  IMAD.MOV.U32 R4, RZ, RZ, R16 ;  /* 0x000000ffff047224 */ /* 0x000fe400078e0010 */
[----:B------:R-:W-:Y:S01]  /*c870*/  IMAD.MOV.U32 R5, RZ, RZ, R17 ;  /* 0x000000ffff057224 */ /* 0x000fe200078e0011 */
[----:B0-----:R-:W-:-:S09]  /*c880*/  I2FP.F32.U32 R22, R15 ;  /* 0x0000000f00167245 */ /* 0x001fd20000201000 */
[----:B------:R-:W-:Y:S05]  /*c890*/  @!P0 BRA `(.L_x_269) ;  /* 0x0000000000288947 */ /* 0x000fea0003800000 */
[----:B------:R-:W-:Y:S02]  /*c8a0*/  ULDC UR6, c[0x0][0x634] ;  /* 0x00018d0000067ab9 */ /* 0x000fe40000000800 */
[----:B------:R-:W-:-:S05]  /*c8b0*/  IADD3 R5, P0, R16, UR6, RZ ;  /* 0x0000000610057c10 */ /* 0x000fca000ff1e0ff */
[----:B------:R-:W-:-:S04]  /*c8c0*/  IMAD.X R21, RZ, RZ, R17, P0 ;  /* 0x000000ffff157224 */ /* 0x000fc800000e0611 */
[----:B------:R-:W-:-:S04]  /*c8d0*/  IMAD.WIDE.U32 R6, R21, UR4, RZ ;  /* 0x0000000415067c25 */ /* 0x000fc8000f8e00ff */
[----:B------:R-:W-:-:S04]  /*c8e0*/  IMAD.WIDE.U32 R6, P0, R5, UR5, R6 ;  /* 0x0000000505067c25 */ /* 0x000fc8000f800006 */
[----:B------:R-:W-:-:S04]  /*c8f0*/  IMAD.WIDE.U32 R4, R5, UR4, RZ ;  /* 0x0000000405047c25 */ /* 0x000fc8000f8e00ff */
[----:B------:R-:W-:Y:S01]  /*c900*/  IMAD.MOV.U32 R4, RZ, RZ, R7 ;  /* 0x000000ffff047224 */ /* 0x000fe200078e0007 */
[----:B------:R-:W-:Y:S01]  /*c910*/  IADD3 RZ, P1, R5, R6, RZ ;  /* 0x0000000605ff7210 */ /* 0x000fe20007f3e0ff */
[----:B------:R-:W-:-:S04]  /*c920*/  IMAD.X R5, RZ, RZ, RZ, P0 ;  /* 0x000000ffff057224 */ /* 0x000fc800000e06ff */
[----:B------:R-:W-:-:S08]  /*c930*/  IMAD.WIDE.U32.X R4, R21, UR5, R4, P1 ;  /* 0x0000000515047c25 */ /* 0x000fd000088e0404 */
.L_x_269:
[----:B------:R-:W-:Y:S01]  /*c940*/  FMUL R22, R22, UR8 ;  /* 0x0000000816167c20 */ /* 0x000fe20008400000 */
[--C-:B------:R-:W-:Y:S01]  /*c950*/  SHF.R.U64 R14, R4, UR7, R5.reuse ;  /* 0x00000007040e7c19 */ /* 0x100fe20008001205 */
[----:B------:R-:W-:Y:S01]  /*c960*/  ULDC.64 UR4, c[0x0][0x620] ;  /* 0x0001880000047ab9 */ /* 0x000fe20000000a00 */
[----:B------:R-:W-:Y:S01]  /*c970*/  SHF.R.U32.HI R4, RZ, UR7, R5 ;  /* 0x00000007ff047c19 */ /* 0x000fe20008011605 */
[----:B------:R-:W-:Y:S01]  /*c980*/  ULDC.64 UR6, c[0x0][0x640] ;  /* 0x0001900000067ab9 */ /* 0x000fe20000000a00 */
[----:B------:R-:W-:Y:S01]  /*c990*/  IADD3 R5, P0, RZ, -R14, RZ ;  /* 0x8000000eff057210 */ /* 0x000fe20007f1e0ff */
[----:B------:R-:W0:Y:S04]  /*c9a0*/  F2I.U32.TRUNC.NTZ R22, R22 ;  /* 0x0000001600167305 */ /* 0x000e28000020f000 */
[----:B------:R-:W-:Y:S01]  /*c9b0*/  IMAD.X R4, RZ, RZ, ~R4, P0 ;  /* 0x000000ffff047224 */ /* 0x000fe200000e0e04 */
[----:B------:R-:W-:-:S03]  /*c9c0*/  ISETP.NE.U32.AND P0, PT, RZ, UR6, PT ;  /* 0x00000006ff007c0c */ /* 0x000fc6000bf05070 */
[----:B------:R-:W-:Y:S01]  /*c9d0*/  IMAD R4, R4, UR4, RZ ;  /* 0x0000000404047c24 */ /* 0x000fe2000f8e02ff */
[----:B------:R-:W-:-:S03]  /*c9e0*/  ISETP.NE.AND.EX P0, PT, RZ, UR7, PT, P0 ;  /* 0x00000007ff007c0c */ /* 0x000fc6000bf05300 */
[C---:B------:R-:W-:Y:S01]  /*c9f0*/  IMAD R7, R5.reuse, UR5, R4 ;  /* 0x0000000505077c24 */ /* 0x040fe2000f8e0204 */
[----:B------:R-:W-:Y:S01]  /*ca00*/  ULDC UR5, c[0x0][0x154] ;  /* 0x0000550000057ab9 */ /* 0x000fe20000000800 */
[----:B------:R-:W-:Y:S01]  /*ca10*/  IMAD.WIDE.U32 R4, R5, UR4, R16 ;  /* 0x0000000405047c25 */ /* 0x000fe2000f8e0010 */
[----:B------:R-:W-:-:S03]  /*ca20*/  ULDC UR4, c[0x0][0x618] ;  /* 0x0001860000047ab9 */ /* 0x000fc60000000800 */
[----:B0-----:R-:W-:Y:S02]  /*ca30*/  IMAD.MOV R6, RZ, RZ, -R22 ;  /* 0x000000ffff067224 */ /* 0x001fe400078e0a16 */
[----:B------:R-:W-:Y:S02]  /*ca40*/  IMAD.IADD R5, R5, 0x1, R7 ;  /* 0x0000000105057824 */ /* 0x000fe400078e0207 */
[----:B-1----:R-:W-:Y:S01]  /*ca50*/  IMAD R15, R20, R6, R15 ;  /* 0x00000006140f7224 */ /* 0x002fe200078e020f */
[----:B--2---:R-:W-:Y:S01]  /*ca60*/  I2FP.F32.U32 R6, R13 ;  /* 0x0000000d00067245 */ /* 0x004fe20000201000 */
[----:B------:R-:W0:Y:S01]  /*ca70*/  LDC R20, c[0x0][0x148] ;  /* 0x00005200ff147b82 */ /* 0x000e220000000800 */
[--C-:B------:R-:W-:Y:S02]  /*ca80*/  SHF.R.U64 R21, R4, UR4, R5.reuse ;  /* 0x0000000404157c19 */ /* 0x100fe40008001205 */
[----:B------:R-:W-:Y:S01]  /*ca90*/  SHF.R.U32.HI R4, RZ, UR4, R5 ;  /* 0x00000004ff047c19 */ /* 0x000fe20008011605 */
[----:B------:R-:W-:Y:S01]  /*caa0*/  FMUL R6, R6, UR5 ;  /* 0x0000000506067c20 */ /* 0x000fe20008400000 */
[----:B------:R-:W-:-:S02]  /*cab0*/  ULDC UR4, c[0x0][0x608] ;  /* 0x0001820000047ab9 */ /* 0x000fc40000000800 */
[--C-:B------:R-:W-:Y:S01]  /*cac0*/  SHF.R.U64 R23, R21, UR4, R4.reuse ;  /* 0x0000000415177c19 */ /* 0x100fe20008001204 */
[----:B------:R1:W2:Y:S01]  /*cad0*/  F2I.U32.TRUNC.NTZ R24, R6 ;  /* 0x0000000600187305 */ /* 0x0002a2000020f000 */
[----:B------:R-:W-:Y:S01]  /*cae0*/  SHF.R.U32.HI R4, RZ, UR4, R4 ;  /* 0x00000004ff047c19 */ /* 0x000fe20008011604 */
[----:B------:R-:W-:-:S03]  /*caf0*/  ULDC UR4, c[0x0][0x658] ;  /* 0x0001960000047ab9 */ /* 0x000fc60000000800 */
[--C-:B------:R-:W-:Y:S02]  /*cb00*/  SHF.R.U64 R22, R23, UR4, R4.reuse ;  /* 0x0000000417167c19 */ /* 0x100fe40008001204 */
[----:B------:R-:W-:-:S03]  /*cb10*/  SHF.R.U32.HI R25, RZ, UR4, R4 ;  /* 0x00000004ff197c19 */ /* 0x000fc60008011604 */
[----:B------:R-:W-:Y:S02]  /*cb20*/  IMAD.MOV.U32 R4, RZ, RZ, R22 ;  /* 0x000000ffff047224 */ /* 0x000fe400078e0016 */
[----:B------:R-:W-:Y:S01]  /*cb30*/  IMAD.MOV.U32 R5, RZ, RZ, R25 ;  /* 0x000000ffff057224 */ /* 0x000fe200078e0019 */
[----:B-1----:R-:W-:Y:S06]  /*cb40*/  @!P0 BRA `(.L_x_270) ;  /* 0x0000000000288947 */ /* 0x002fec0003800000 */
        /* <DEDUP_REMOVED lines=10> */
.L_x_270:
[----:B------:R-:W-:Y:S01]  /*cbf0*/  ISETP.NE.AND P0, PT, R2, 0x1, PT ;  /* 0x000000010200780c */ /* 0x000fe20003f05270 */
[----:B------:R-:W-:Y:S01]  /*cc00*/  ULDC UR4, c[0x0][0x648] ;  /* 0x0001920000047ab9 */ /* 0x000fe20000000800 */
[----:B------:R-:W-:Y:S01]  /*cc10*/  LOP3.LUT R23, R23, UR17, RZ, 0xc0, !PT ;  /* 0x0000001117177c12 */ /* 0x000fe2000f8ec0ff */
[----:B--2---:R-:W-:Y:S01]  /*cc20*/  IMAD.MOV R24, RZ, RZ, -R24 ;  /* 0x000000ffff187224 */ /* 0x004fe200078e0a18 */
[----:B------:R-:W-:Y:S01]  /*cc30*/  SHF.R.U64 R4, R4, UR4, R5 ;  /* 0x0000000404047c19 */ /* 0x000fe20008001205 */
[----:B------:R-:W-:Y:S01]  /*cc40*/  ULDC UR4, c[0x0][0x638] ;  /* 0x00018e0000047ab9 */ /* 0x000fe20000000800 */
[----:B------:R-:W-:Y:S01]  /*cc50*/  LOP3.LUT R21, R21, UR16, RZ, 0xc0, !PT ;  /* 0x0000001015157c12 */ /* 0x000fe2000f8ec0ff */
[----:B------:R-:W-:Y:S01]  /*cc60*/  ULDC UR5, c[0x0][0x610] ;  /* 0x0001840000057ab9 */ /* 0x000fe20000000800 */
[----:B------:R-:W-:Y:S02]  /*cc70*/  IMAD.MOV.U32 R6, RZ, RZ, R14 ;  /* 0x000000ffff067224 */ /* 0x000fe400078e000e */
[----:B------:R-:W-:-:S02]  /*cc80*/  IMAD.MOV R5, RZ, RZ, -R4 ;  /* 0x000000ffff057224 */ /* 0x000fc400078e0a04 */
[----:B------:R-:W-:Y:S02]  /*cc90*/  IMAD R4, R4, UR18, R23 ;  /* 0x0000001204047c24 */ /* 0x000fe4000f8e0217 */
[----:B0-----:R-:W-:Y:S02]  /*cca0*/  @P0 IMAD R15, R20, R24, R13 ;  /* 0x00000018140f0224 */ /* 0x001fe400078e020d */
[----:B------:R-:W-:Y:S01]  /*ccb0*/  IMAD R22, R5, UR4, R22 ;  /* 0x0000000405167c24 */ /* 0x000fe2000f8e0216 */
[----:B------:R-:W-:Y:S01]  /*ccc0*/  ULDC UR4, c[0x0][0x600] ;  /* 0x0001800000047ab9 */ /* 0x000fe20000000800 */
[----:B------:R-:W-:Y:S02]  /*ccd0*/  IMAD R15, R4, UR5, R15 ;  /* 0x00000005040f7c24 */ /* 0x000fe4000f8e020f */
[----:B------:R-:W-:Y:S02]  /*cce0*/  IMAD R22, R22, UR4, R21 ;  /* 0x0000000416167c24 */ /* 0x000fe4000f8e0215 */
[----:B------:R-:W-:-:S03]  /*ccf0*/  IMAD.MOV.U32 R4, RZ, RZ, 0x1 ;  /* 0x00000001ff047424 */ /* 0x000fc600078e00ff */
[----:B------:R-:W-:Y:S02]  /*cd00*/  SEL R20, R22, R15, !P0 ;  /* 0x0000000f16147207 */ /* 0x000fe40004000000 */
[----:B------:R-:W-:-:S07]  /*cd10*/  SEL R13, R15, R22, !P0 ;  /* 0x000000160f0d7207 */ /* 0x000fce0004000000 */
.L_x_268:
[----:B------:R-:W-:Y:S05]  /*cd20*/  BSYNC B1 ;  /* 0x0000000000017941 */ /* 0x000fea0003800000 */
.L_x_267:
[----:B------:R-:W-:-:S13]  /*cd30*/  LOP3.LUT P0, RZ, R4, 0xff, RZ, 0xc0, !PT ;  /* 0x000000ff04ff7812 */ /* 0x000fda000780c0ff */
[----:B------:R-:W-:Y:S05]  /*cd40*/  @P0 BRA `(.L_x_271) ;  /* 0xfffffff400380947 */ /* 0x000fea000383ffff */
[----:B------:R-:W-:Y:S05]  /*cd50*/  BSYNC B0 ;  /* 0x0000000000007941 */ /* 0x000fea0003800000 */
.L_x_260:
[----:B------:R-:W-:-:S03]  /*cd60*/  UMOV UR4, 0xffffffff ;  /* 0xffffffff00047882 */ /* 0x000fc60000000000 */
[----:B------:R-:W-:Y:S05]  /*cd70*/  BRA.DIV UR4, `(.L_x_272) ;  /* 0x0000000604187947 */ /* 0x000fea000b800000 */
[----:B------:R-:W-:-:S13]  /*cd80*/  ELECT P6, URZ, PT ;  /* 0x00000000003f782f */ /* 0x000fda00038c0000 */
.L_x_286:
[----:B------:R-:W-:Y:S04]  /*cd90*/  BSSY B0, `(.L_x_273) ;  /* 0x000002b000007945 */ /* 0x000fe80003800000 */
[----:B------:R-:W-:Y:S05]  /*cda0*/  @!P6 BRA `(.L_x_274) ;  /* 0x0000000000a4e947 */ /* 0x000fea0003800000 */
[----:B------:R-:W-:-:S04]  /*cdb0*/  LOP3.LUT R19, R19, 0x2, RZ, 0xfc, !PT ;  /* 0x0000000213137812 */ /* 0x000fc800078efcff */
[----:B------:R-:W-:-:S13]  /*cdc0*/  ISETP.NE.AND P0, PT, R19, 0x3, PT ;  /* 0x000000031300780c */ /* 0x000fda0003f05270 */
[----:B------:R-:W-:Y:S05]  /*cdd0*/  @!P0 BRA `(.L_x_275) ;  /* 0x0000000000048947 */ /* 0x000fea0003800000 */
[----:B------:R-:W-:Y:S01]  /*cde0*/  BPT.TRAP 0x1 ;  /* 0x000000040000795c */ /* 0x000fe20000300000 */
.L_x_275:
[----:B------:R-:W0:Y:S01]  /*cdf0*/  S2R R5, SR_CgaCtaId ;  /* 0x0000000000057919 */ /* 0x000e220000008800 */
[----:B------:R-:W-:Y:S02]  /*ce00*/  MOV R2, 0x400 ;  /* 0x0000040000027802 */ /* 0x000fe40000000f00 */
[----:B------:R-:W-:Y:S02]  /*ce10*/  SHF.L.U32 R4, R0, 0x1f, RZ ;  /* 0x0000001f00047819 */ /* 0x000fe400000006ff */
[----:B0-----:R-:W-:-:S05]  /*ce20*/  LEA R2, R5, R2, 0x18 ;  /* 0x0000000205027211 */ /* 0x001fca00078ec0ff */
[----:B------:R-:W-:-:S04]  /*ce30*/  VIADD R2, R2, 0x20 ;  /* 0x0000002002027836 */ /* 0x000fc80000000000 */
[C---:B------:R-:W-:Y:S02]  /*ce40*/  IMAD R7, R3.reuse, 0x8, R2 ;  /* 0x0000000803077824 */ /* 0x040fe400078e0202 */
[----:B------:R-:W-:Y:S02]  /*ce50*/  VIADD R3, R3, 0x1 ;  /* 0x0000000103037836 */ /* 0x000fe40000000000 */
[----:B------:R-:W0:Y:S03]  /*ce60*/  SYNCS.PHASECHK.TRANS64.TRYWAIT P0, [R7+URZ], R4 ;  /* 0x00000004070075a7 */ /* 0x000e26000800017f */
[----:B------:R-:W-:-:S04]  /*ce70*/  ISETP.NE.AND P1, PT, R3, 0x4, PT ;  /* 0x000000040300780c */ /* 0x000fc80003f25270 */
[----:B------:R-:W-:Y:S02]  /*ce80*/  SEL R5, RZ, 0x1, P1 ;  /* 0x00000001ff057807 */ /* 0x000fe40000800000 */
[----:B------:R-:W-:Y:S02]  /*ce90*/  SEL R3, R3, RZ, P1 ;  /* 0x000000ff03037207 */ /* 0x000fe40000800000 */
[----:B------:R-:W-:-:S03]  /*cea0*/  LOP3.LUT R6, R0, R5, RZ, 0x3c, !PT ;  /* 0x0000000500067212 */ /* 0x000fc600078e3cff */
[----:B------:R-:W-:Y:S01]  /*ceb0*/  IMAD R8, R3, 0x8, R2 ;  /* 0x0000000803087824 */ /* 0x000fe200078e0202 */
[----:B------:R-:W-:Y:S01]  /*cec0*/  SHF.L.U32 R5, R6, 0x1f, RZ ;  /* 0x0000001f06057819 */ /* 0x000fe200000006ff */
[----:B0-----:R-:W-:Y:S06]  /*ced0*/  @!P0 BRA `(.L_x_276) ;  /* 0x0000000000e08947 */ /* 0x001fec0003800000 */
.L_x_287:
[----:B------:R-:W1:Y:S01]  /*cee0*/  SYNCS.PHASECHK.TRANS64.TRYWAIT P0, [R8+URZ], R5 ;  /* 0x00000005080075a7 */ /* 0x000e62000800017f */
[----:B------:R-:W-:-:S05]  /*cef0*/  VIADD R0, R3, 0x1 ;  /* 0x0000000103007836 */ /* 0x000fca0000000000 */
[----:B------:R-:W-:-:S04]  /*cf00*/  ISETP.NE.AND P1, PT, R0, 0x4, PT ;  /* 0x000000040000780c */ /* 0x000fc80003f25270 */
[----:B------:R-:W-:Y:S02]  /*cf10*/  SEL R3, RZ, 0x1, P1 ;  /* 0x00000001ff037807 */ /* 0x000fe40000800000 */
[----:B0-----:R-:W-:Y:S02]  /*cf20*/  SEL R7, R0, RZ, P1 ;  /* 0x000000ff00077207 */ /* 0x001fe40000800000 */
[----:B------:R-:W-:-:S03]  /*cf30*/  LOP3.LUT R9, R6, R3, RZ, 0x3c, !PT ;  /* 0x0000000306097212 */ /* 0x000fc600078e3cff */
[----:B------:R-:W-:Y:S01]  /*cf40*/  IMAD R11, R7, 0x8, R2 ;  /* 0x00000008070b7824 */ /* 0x000fe200078e0202 */
[----:B------:R-:W-:Y:S01]  /*cf50*/  SHF.L.U32 R6, R9, 0x1f, RZ ;  /* 0x0000001f09067819 */ /* 0x000fe200000006ff */
[----:B-1----:R-:W-:Y:S06]  /*cf60*/  @!P0 BRA `(.L_x_277) ;  /* 0x0000000000d08947 */ /* 0x002fec0003800000 */
.L_x_288:
[----:B------:R-:W1:Y:S01]  /*cf70*/  SYNCS.PHASECHK.TRANS64.TRYWAIT P0, [R11+URZ], R6 ;  /* 0x000000060b0075a7 */ /* 0x000e62000800017f */
[----:B------:R-:W-:-:S05]  /*cf80*/  VIADD R0, R7, 0x1 ;  /* 0x0000000107007836 */ /* 0x000fca0000000000 */
[----:B------:R-:W-:-:S04]  /*cf90*/  ISETP.NE.AND P1, PT, R0, 0x4, PT ;  /* 0x000000040000780c */ /* 0x000fc80003f25270 */
[----:B------:R-:W-:Y:S02]  /*cfa0*/  SEL R4, RZ, 0x1, P1 ;  /* 0x00000001ff047807 */ /* 0x000fe40000800000 */
[----:B------:R-:W-:Y:S02]  /*cfb0*/  SEL R3, R0, RZ, P1 ;  /* 0x000000ff00037207 */ /* 0x000fe40000800000 */
[----:B------:R-:W-:Y:S01]  /*cfc0*/  LOP3.LUT R0, R9, R4, RZ, 0x3c, !PT ;  /* 0x0000000409007212 */ /* 0x000fe200078e3cff */
[----:B-1----:R-:W-:Y:S06]  /*cfd0*/  @!P0 BRA `(.L_x_278) ;  /* 0x0000000000c88947 */ /* 0x002fec0003800000 */
.L_x_289:
[----:B------:R-:W-:Y:S01]  /*cfe0*/  IMAD R3, R3, 0x8, R2 ;  /* 0x0000000803037824 */ /* 0x000fe200078e0202 */
[----:B------:R-:W-:-:S07]  /*cff0*/  SHF.L.U32 R0, R0, 0x1f, RZ ;  /* 0x0000001f00007819 */ /* 0x000fce00000006ff */
.L_x_279:
[----:B--2---:R2:W3:Y:S02]  /*d000*/  SYNCS.PHASECHK.TRANS64.TRYWAIT P0, [R3+URZ], R0 ;  /* 0x00000000030075a7 */ /* 0x0044e4000800017f */
[----:B---3--:R-:W-:Y:S05]  /*d010*/  @!P0 NANOSLEEP.SYNCS 0x989680 ;  /* 0x009896800000895d */ /* 0x008fea0003900000 */
[----:B------:R-:W3:Y:S02]  /*d020*/  @!P0 SYNCS.PHASECHK.TRANS64 P0, [R3+URZ], R0 ;  /* 0x00000000030085a7 */ /* 0x000ee4000800007f */
[----:B---3--:R-:W-:Y:S05]  /*d030*/  @!P0 BRA `(.L_x_279) ;  /* 0xfffffffc00f08947 */ /* 0x008fea000383ffff */
.L_x_274:
[----:B------:R-:W-:Y:S05]  /*d040*/  BSYNC B0 ;  /* 0x0000000000007941 */ /* 0x000fea0003800000 */
.L_x_273:
[----:B------:R-:W-:Y:S05]  /*d050*/  EXIT ;  /* 0x000000000000794d */ /* 0x000fea0003800000 */
.L_x_21:
[----:B---3--:R3:W4:Y:S02]  /*d060*/  SYNCS.PHASECHK.TRANS64.TRYWAIT P1, [R3+URZ], R0 ;  /* 0x00000000030075a7 */ /* 0x008724000802017f */
[----:B----4-:R-:W-:Y:S05]  /*d070*/  @!P1 NANOSLEEP.SYNCS 0x989680 ;  /* 0x009896800000995d */ /* 0x010fea0003900000 */
[----:B------:R-:W4:Y:S02]  /*d080*/  @!P1 SYNCS.PHASECHK.TRANS64 P1, [R3+URZ], R0 ;  /* 0x00000000030095a7 */ /* 0x000f24000802007f */
[----:B----4-:R-:W-:Y:S05]  /*d090*/  @!P1 BRA `(.L_x_21) ;  /* 0xfffffffc00f09947 */ /* 0x010fea000383ffff */
[----:B------:R-:W-:Y:S05]  /*d0a0*/  BRA `(.L_x_20) ;  /* 0xffffff4400087947 */ /* 0x000fea000383ffff */
.L_x_26:
[----:B-1----:R-:W-:-:S04]  /*d0b0*/  IMAD.U32 R6, RZ, RZ, UR7 ;  /* 0x00000007ff067e24 */ /* 0x002fc8000f8e00ff */
[----:B------:R1:W2:Y:S03]  /*d0c0*/  SYNCS.PHASECHK.TRANS64.TRYWAIT P1, [R6+URZ], R5 ;  /* 0x00000005060075a7 */ /* 0x0002a6000802017f */
[----:B--2---:R-:W-:Y:S05]  /*d0d0*/  @!P1 NANOSLEEP.SYNCS 0x989680 ;  /* 0x009896800000995d */ /* 0x004fea0003900000 */
[----:B------:R-:W2:Y:S02]  /*d0e0*/  @!P1 SYNCS.PHASECHK.TRANS64 P1, [R6+URZ], R5 ;  /* 0x00000005060095a7 */ /* 0x000ea4000802007f */
[----:B--2---:R-:W-:Y:S05]  /*d0f0*/  @!P1 BRA `(.L_x_26) ;  /* 0xfffffffc00ec9947 */ /* 0x004fea000383ffff */
[----:B------:R-:W-:Y:S05]  /*d100*/  BRA `(.L_x_25) ;  /* 0xffffff5800cc7947 */ /* 0x000fea000383ffff */
.L_x_261:
[----:B------:R-:W-:Y:S01]  /*d110*/  BSSY B1, `(.L_x_280) ;  /* 0x0000006000017945 */ /* 0x000fe20003800000 */
[----:B------:R-:W-:-:S07]  /*d120*/  IMAD.MOV.U32 R15, RZ, RZ, -0x1 ;  /* 0xffffffffff0f7424 */ /* 0x000fce00078e00ff */
[----:B------:R-:W-:Y:S05]  /*d130*/  WARPSYNC.COLLECTIVE R15, `(.L_x_281) ;  /* 0x000000000f0c7348 */ /* 0x000fea0003c00000 */
[----:B------:R-:W-:Y:S02]  /*d140*/  ELECT P6, UR62, PT ;  /* 0x00000000003e782f */ /* 0x000fe400038c0000 */
[----:B------:R-:W-:Y:S01]  /*d150*/  MOV R14, UR62 ;  /* 0x0000003e000e7c02 */ /* 0x000fe20008000f00 */
[----:B------:R-:W-:Y:S10]  /*d160*/  ENDCOLLECTIVE ;  /* 0x000000000000791b */ /* 0x000ff40003800000 */
.L_x_281:
[----:B------:R-:W-:Y:S05]  /*d170*/  BSYNC B1 ;  /* 0x0000000000017941 */ /* 0x000fea0003800000 */
.L_x_280:
[----:B------:R-:W-:Y:S05]  /*d180*/  BRA `(.L_x_282) ;  /* 0xfffffff000347947 */ /* 0x000fea000383ffff */
.L_x_264:
[----:B0-----:R0:W1:Y:S02]  /*d190*/  SYNCS.PHASECHK.TRANS64.TRYWAIT P0, [R20+URZ+0x20], R7 ;  /* 0x00002007140075a7 */ /* 0x001064000800017f */
[----:B-1----:R-:W-:Y:S05]  /*d1a0*/  @!P0 NANOSLEEP.SYNCS 0x989680 ;  /* 0x009896800000895d */ /* 0x002fea0003900000 */
[----:B------:R-:W1:Y:S02]  /*d1b0*/  @!P0 SYNCS.PHASECHK.TRANS64 P0, [R20+URZ+0x20], R7 ;  /* 0x00002007140085a7 */ /* 0x000e64000800007f */
[----:B-1----:R-:W-:Y:S05]  /*d1c0*/  @!P0 BRA `(.L_x_264) ;  /* 0xfffffffc00f08947 */ /* 0x002fea000383ffff */
[----:B------:R-:W-:Y:S05]  /*d1d0*/  BRA `(.L_x_283) ;  /* 0xfffffff000707947 */ /* 0x000fea000383ffff */
.L_x_272:
[----:B------:R-:W-:Y:S01]  /*d1e0*/  BSSY B0, `(.L_x_284) ;  /* 0x0000006000007945 */ /* 0x000fe20003800000 */
[----:B------:R-:W-:-:S07]  /*d1f0*/  IMAD.MOV.U32 R15, RZ, RZ, -0x1 ;  /* 0xffffffffff0f7424 */ /* 0x000fce00078e00ff */
[----:B------:R-:W-:Y:S05]  /*d200*/  WARPSYNC.COLLECTIVE R15, `(.L_x_285) ;  /* 0x000000000f0c7348 */ /* 0x000fea0003c00000 */
[----:B------:R-:W-:Y:S02]  /*d210*/  ELECT P6, UR62, PT ;  /* 0x00000000003e782f */ /* 0x000fe400038c0000 */
[----:B------:R-:W-:Y:S01]  /*d220*/  MOV R14, UR62 ;  /* 0x0000003e000e7c02 */ /* 0x000fe20008000f00 */
[----:B------:R-:W-:Y:S10]  /*d230*/  ENDCOLLECTIVE ;  /* 0x000000000000791b */ /* 0x000ff40003800000 */
.L_x_285:
[----:B------:R-:W-:Y:S05]  /*d240*/  BSYNC B0 ;  /* 0x0000000000007941 */ /* 0x000fea0003800000 */
.L_x_284:
[----:B------:R-:W-:Y:S05]  /*d250*/  BRA `(.L_x_286) ;  /* 0xfffffff800cc7947 */ /* 0x000fea000383ffff */
.L_x_276:
[----:B0-----:R0:W1:Y:S02]  /*d260*/  SYNCS.PHASECHK.TRANS64.TRYWAIT P0, [R7+URZ], R4 ;  /* 0x00000004070075a7 */ /* 0x001064000800017f */
[----:B-1----:R-:W-:Y:S05]  /*d270*/  @!P0 NANOSLEEP.SYNCS 0x989680 ;  /* 0x009896800000895d */ /* 0x002fea0003900000 */
[----:B------:R-:W1:Y:S02]  /*d280*/  @!P0 SYNCS.PHASECHK.TRANS64 P0, [R7+URZ], R4 ;  /* 0x00000004070085a7 */ /* 0x000e64000800007f */
[----:B-1----:R-:W-:Y:S05]  /*d290*/  @!P0 BRA `(.L_x_276) ;  /* 0xfffffffc00f08947 */ /* 0x002fea000383ffff */
[----:B------:R-:W-:Y:S05]  /*d2a0*/  BRA `(.L_x_287) ;  /* 0xfffffffc000c7947 */ /* 0x000fea000383ffff */
.L_x_277:
[----:B0-----:R0:W1:Y:S02]  /*d2b0*/  SYNCS.PHASECHK.TRANS64.TRYWAIT P0, [R8+URZ], R5 ;  /* 0x00000005080075a7 */ /* 0x001064000800017f */
[----:B-1----:R-:W-:Y:S05]  /*d2c0*/  @!P0 NANOSLEEP.SYNCS 0x989680 ;  /* 0x009896800000895d */ /* 0x002fea0003900000 */
[----:B------:R-:W1:Y:S02]  /*d2d0*/  @!P0 SYNCS.PHASECHK.TRANS64 P0, [R8+URZ], R5 ;  /* 0x00000005080085a7 */ /* 0x000e64000800007f */
[----:B-1----:R-:W-:Y:S05]  /*d2e0*/  @!P0 BRA `(.L_x_277) ;  /* 0xfffffffc00f08947 */ /* 0x002fea000383ffff */
[----:B------:R-:W-:Y:S05]  /*d2f0*/  BRA `(.L_x_288) ;  /* 0xfffffffc001c7947 */ /* 0x000fea000383ffff */
.L_x_278:
[----:B-1----:R1:W2:Y:S02]  /*d300*/  SYNCS.PHASECHK.TRANS64.TRYWAIT P0, [R11+URZ], R6 ;  /* 0x000000060b0075a7 */ /* 0x0022a4000800017f */
[----:B--2---:R-:W-:Y:S05]  /*d310*/  @!P0 NANOSLEEP.SYNCS 0x989680 ;  /* 0x009896800000895d */ /* 0x004fea0003900000 */
[----:B------:R-:W2:Y:S02]  /*d320*/  @!P0 SYNCS.PHASECHK.TRANS64 P0, [R11+URZ], R6 ;  /* 0x000000060b0085a7 */ /* 0x000ea4000800007f */
[----:B--2---:R-:W-:Y:S05]  /*d330*/  @!P0 BRA `(.L_x_278) ;  /* 0xfffffffc00f08947 */ /* 0x004fea000383ffff */
[----:B------:R-:W-:Y:S05]  /*d340*/  BRA `(.L_x_289) ;  /* 0xfffffffc00247947 */ /* 0x000fea000383ffff */
.L_x_290:
[----:B------:R-:W-:-:S00]  /*d350*/  BRA `(.L_x_290) ;  /* 0xfffffffc00fc7947 */ /* 0x000fc0000383ffff */
[----:B------:R-:W-:-:S00]  /*d360*/  NOP ;  /* 0x0000000000007918 */ /* 0x000fc00000000000 */
        /* <DEDUP_REMOVED lines=9> */
.L_x_291:


//--------------------- .nv.global.init           --------------------------
	.section	.nv.global.init,"aw",@progbits
.nv.global.init:
	.type		$str$22,@object
	.size		$str$22,($str$23 - $str$22)
$str$22:
        /*0000*/ 	.byte	0x6b, 0x5f, 0x74, 0x69, 0x6c, 0x65, 0x5f, 0x63, 0x6f, 0x75, 0x6e, 0x74, 0x20, 0x3e, 0x3d, 0x20
        /*0010*/ 	.byte	0x31, 0x00
	.type		$str$23,@object
	.size		$str$23,(__unnamed_1 - $str$23)
$str$23:
        /*0012*/ 	.byte	0x2f, 0x74, 0x6d, 0x70, 0x2f, 0x63, 0x75, 0x74, 0x6c, 0x61, 0x73, 0x73, 0x5f, 0x73, 0x77, 0x65
        /*0022*/ 	.byte	0x65, 0x70, 0x5f, 0x73, 0x72, 0x63, 0x2f, 0x69, 0x6e, 0x63, 0x6c, 0x75, 0x64, 0x65, 0x2f, 0x63
        /*0032*/ 	.byte	0x75, 0x74, 0x6c, 0x61, 0x73, 0x73, 0x2f, 0x67, 0x65, 0x6d, 0x6d, 0x2f, 0x63, 0x6f, 0x6c, 0x6c
        /*0042*/ 	.byte	0x65, 0x63, 0x74, 0x69, 0x76, 0x65, 0x2f, 0x73, 0x6d, 0x39, 0x30, 0x5f, 0x6d, 0x6d, 0x61, 0x5f
        /*0052*/ 	.byte	0x74, 0x6d, 0x61, 0x5f, 0x67, 0x6d, 0x6d, 0x61, 0x5f, 0x73, 0x73, 0x5f, 0x77, 0x61, 0x72, 0x70
        /*0062*/ 	.byte	0x73, 0x70, 0x65, 0x63, 0x69, 0x61, 0x6c, 0x69, 0x7a, 0x65, 0x64, 0x2e, 0x68, 0x70, 0x70, 0x00
	.type		__unnamed_1,@object
	.size		__unnamed_1,(.L_0 - __unnamed_1)
__unnamed_1:
        /*0072*/ 	.byte	0x76, 0x6f, 0x69, 0x64, 0x20, 0x63, 0x75, 0x74, 0x6c, 0x61, 0x73, 0x73, 0x3a, 0x3a, 0x67, 0x65
        /* <DEDUP_REMOVED lines=180> */
        /*0bc2*/ 	.byte	0x69, 0x74, 0x79, 0x5d, 0x00
.L_0:


//--------------------- .nv.shared._ZN7cutlass13device_kernelINS_4gemm6kernel13GemmUniversalIN4cute5tupleIJiiiiEEENS1_10collective13CollectiveMmaINS1_34MainloopSm90TmaGmmaWarpSpecializedILi4ENS5_IJNS4_1CILi2EEENSA_ILi1EEESC_EEENS1_35KernelTmaWarpSpecializedCooperativeEEENS5_IJNSA_ILi256EEENSA_ILi112EEENSA_ILi64EEEEEENS_6half_tENS5_IJlSC_lEEESK_SL_NS4_8TiledMMAINS4_8MMA_AtomIJNS4_4SM904GMMA25MMA_64x16x16_F32F16F16_SSILNSP_5MajorE0ELSR_0ELNSP_7ScaleInE1ELSS_1EEEEEENS4_6LayoutISD_NS5_IJSC_NSA_ILi0EEESW_EEEEENS5_IJNS4_10UnderscoreESZ_SZ_EEEEENS4_13SM90_TMA_LOADENS4_14ComposedLayoutINS4_7SwizzleILi3ELi4ELi3EEENS4_18smem_ptr_flag_bitsILi16EEENSV_INS5_IJNSA_ILi8EEESI_EEENS5_IJSI_SC_EEEEEEEvNS4_8identityENS4_23SM90_TMA_LOAD_MULTICASTES1C_vS1D_EENS_8epilogue10collective6detail29Sm90TmaWarpSpecializedAdapterINS1H_15DefaultEpilogueISK_SL_SL_NS1G_6thread17LinearCombinationISK_Li1EffLNS1L_9ScaleType4KindE0ELNS_15FloatRoundStyleE2ESK_EENS1_15EpilogueDefaultEEEEEvvEEEEvNT_6ParamsE --------------------------
	.section	.nv.shared._ZN7cutlass13device_kernelINS_4gemm6kernel13GemmUniversalIN4cute5tupleIJiiiiEEENS1_10collective13CollectiveMmaINS1_34MainloopSm90TmaGmmaWarpSpecializedILi4ENS5_IJNS4_1CILi2EEENSA_ILi1EEESC_EEENS1_35KernelTmaWarpSpecializedCooperativeEEENS5_IJNSA_ILi256EEENSA_ILi112EEENSA_ILi64EEEEEENS_6half_tENS5_IJlSC_lEEESK_SL_NS4_8TiledMMAINS4_8MMA_AtomIJNS4_4SM904GMMA25MMA_64x16x16_F32F16F16_SSILNSP_5MajorE0ELSR_0ELNSP_7ScaleInE1ELSS_1EEEEEENS4_6LayoutISD_NS5_IJSC_NSA_ILi0EEESW_EEEEENS5_IJNS4_10UnderscoreESZ_SZ_EEEEENS4_13SM90_TMA_LOADENS4_14ComposedLayoutINS4_7SwizzleILi3ELi4ELi3EEENS4_18smem_ptr_flag_bitsILi16EEENSV_INS5_IJNSA_ILi8EEESI_EEENS5_IJSI_SC_EEEEEEEvNS4_8identityENS4_23SM90_TMA_LOAD_MULTICASTES1C_vS1D_EENS_8epilogue10collective6detail29Sm90TmaWarpSpecializedAdapterINS1H_15DefaultEpilogueISK_SL_SL_NS1G_6thread17LinearCombinationISK_Li1EffLNS1L_9ScaleType4KindE0ELNS_15FloatRoundStyleE2ESK_EENS1_15EpilogueDefaultEEEEEvvEEEEvNT_6ParamsE,"aw",@nobits
	.sectionflags	@""
	.align	16
	.zero		1024


//--------------------- .nv.shared.reserved.0     --------------------------
	.section	.nv.shared.reserved.0,"aw",@nobits
	.weak		__nv_reservedSMEM_offset_0_alias
	.size		__nv_reservedSMEM_offset_0_alias, 0, 0
	.other		__nv_reservedSMEM_offset_0_alias,@"STO_CUDA_RESERVED_SHARED STV_DEFAULT"
__nv_reservedSMEM_offset_0_alias:
	.zero		0


//--------------------- .nv.global                --------------------------
	.section	.nv.global,"aw",@nobits
.nv.global:
	.type		_ZN40_INTERNAL_cce52b59_4_k_cu_1e521819_100714cute1_E,@object
	.size		_ZN40_INTERNAL_cce52b59_4_k_cu_1e521819_100714cute1_E,(_ZN40_INTERNAL_cce52b59_4_k_cu_1e521819_100714cuda3std3__45__cpo6cbeginE - _ZN40_INTERNAL_cce52b59_4_k_cu_1e521819_100714cute1_E)
_ZN40_INTERNAL_cce52b59_4_k_cu_1e521819_100714cute1_E:
	.zero		1
	.type		_ZN40_INTERNAL_cce52b59_4_k_cu_1e521819_100714cuda3std3__45__cpo6cbeginE,@object
	.size		_ZN40_INTERNAL_cce52b59_4_k_cu_1e521819_100714cuda3std3__45__cpo6cbeginE,(_ZN40_INTERNAL_cce52b59_4_k_cu_1e521819_100714cuda3std3__48in_placeE - _ZN40_INTERNAL_cce52b59_4_k_cu_1e521819_100714cuda3std3__45__cpo6cbeginE)
_ZN40_INTERNAL_cce52b59_4_k_cu_1e521819_100714cuda3std3__45__cpo6cbeginE:
	.zero		1
	.type		_ZN40_INTERNAL_cce52b59_4_k_cu_1e521819_100714cuda3std3__48in_placeE,@object
	.size		_ZN40_INTERNAL_cce52b59_4_k_cu_1e521819_100714cuda3std3__48in_placeE,(_ZN40_INTERNAL_cce52b59_4_k_cu_1e521819_100714cuda3std6ranges3__45__cpo9iter_moveE - _ZN40_INTERNAL_cce52b59_4_k_cu_1e521819_100714cuda3std3__48in_placeE)
_ZN40_INTERNAL_cce52b59_4_k_cu_1e521819_100714cuda3std3__48in_placeE:
	.zero		1
	.type		_ZN40_INTERNAL_cce52b59_4_k_cu_1e521819_100714cuda3std6ranges3__45__cpo9iter_moveE,@object
	.size		_ZN40_INTERNAL_cce52b59_4_k_cu_1e521819_100714cuda3std6ranges3__45__cpo9iter_moveE,(_ZN40_INTERNAL_cce52b59_4_k_cu_1e521819_100714cuda3std3__45__cpo5beginE - _ZN40_INTERNAL_cce52b59_4_k_cu_1e521819_100714cuda3std6ranges3__45__cpo9iter_moveE)
_ZN40_INTERNAL_cce52b59_4_k_cu_1e521819_100714cuda3std6ranges3__45__cpo9iter_moveE:
	.zero		1
	.type		_ZN40_INTERNAL_cce52b59_4_k_cu_1e521819_100714cuda3std3__45__cpo5beginE,@object
	.size		_ZN40_INTERNAL_cce52b59_4_k_cu_1e521819_100714cuda3std3__45__cpo5beginE,(_ZN40_INTERNAL_cce52b59_4_k_cu_1e521819_100714cuda3std3__442_GLOBAL__N__cce52b59_4_k_cu_1e521819_100716ignoreE - _ZN40_INTERNAL_cce52b59_4_k_cu_1e521819_100714cuda3std3__45__cpo5beginE)
_ZN40_INTERNAL_cce52b59_4_k_cu_1e521819_100714cuda3std3__45__cpo5beginE:
	.zero		1
	.type		_ZN40_INTERNAL_cce52b59_4_k_cu_1e521819_100714cuda3std3__442_GLOBAL__N__cce52b59_4_k_cu_1e521819_100716ignoreE,@object
	.size		_ZN40_INTERNAL_cce52b59_4_k_cu_1e521819_100714cuda3std3__442_GLOBAL__N__cce52b59_4_k_cu_1e521819_100716ignoreE,(_ZN40_INTERNAL_cce52b59_4_k_cu_1e521819_100714cute7productE - _ZN40_INTERNAL_cce52b59_4_k_cu_1e521819_100714cuda3std3__442_GLOBAL__N__cce52b59_4_k_cu_1e521819_100716ignoreE)
_ZN40_INTERNAL_cce52b59_4_k_cu_1e521819_100714cuda3std3__442_GLOBAL__N__cce52b59_4_k_cu_1e521819_100716ignoreE:
	.zero		1
	.type		_ZN40_INTERNAL_cce52b59_4_k_cu_1e521819_100714cute7productE,@object
	.size		_ZN40_INTERNAL_cce52b59_4_k_cu_1e521819_100714cute7productE,(_ZN40_INTERNAL_cce52b59_4_k_cu_1e521819_100714cuda3std3__45__cpo3endE - _ZN40_INTERNAL_cce52b59_4_k_cu_1e521819_100714cute7productE)
_ZN40_INTERNAL_cce52b59_4_k_cu_1e521819_100714cute7productE:
	.zero		1
	.type		_ZN40_INTERNAL_cce52b59_4_k_cu_1e521819_100714cuda3std3__45__cpo3endE,@object
	.size		_ZN40_INTERNAL_cce52b59_4_k_cu_1e521819_100714cuda3std3__45__cpo3endE,(_ZN40_INTERNAL_cce52b59_4_k_cu_1e521819_100714cuda3std3__419piecewise_constructE - _ZN40_INTERNAL_cce52b59_4_k_cu_1e521819_100714cuda3std3__45__cpo3endE)
_ZN40_INTERNAL_cce52b59_4_k_cu_1e521819_100714cuda3std3__45__cpo3endE:
	.zero		1
	.type		_ZN40_INTERNAL_cce52b59_4_k_cu_1e521819_100714cuda3std3__419piecewise_constructE,@object
	.size		_ZN40_INTERNAL_cce52b59_4_k_cu_1e521819_100714cuda3std3__419piecewise_constructE,(_ZN40_INTERNAL_cce52b59_4_k_cu_1e521819_100714cuda3std3__45__cpo4cendE - _ZN40_INTERNAL_cce52b59_4_k_cu_1e521819_100714cuda3std3__419piecewise_constructE)
_ZN40_INTERNAL_cce52b59_4_k_cu_1e521819_100714cuda3std3__419piecewise_constructE:
	.zero		1
	.type		_ZN40_INTERNAL_cce52b59_4_k_cu_1e521819_100714cuda3std3__45__cpo4cendE,@object
	.size		_ZN40_INTERNAL_cce52b59_4_k_cu_1e521819_100714cuda3std3__45__cpo4cendE,(_ZN40_INTERNAL_cce52b59_4_k_cu_1e521819_100714cuda3std6ranges3__45__cpo4swapE - _ZN40_INTERNAL_cce52b59_4_k_cu_1e521819_100714cuda3std3__45__cpo4cendE)
_ZN40_INTERNAL_cce52b59_4_k_cu_1e521819_100714cuda3std3__45__cpo4cendE:
	.zero		1
	.type		_ZN40_INTERNAL_cce52b59_4_k_cu_1e521819_100714cuda3std6ranges3__45__cpo4swapE,@object
	.size		_ZN40_INTERNAL_cce52b59_4_k_cu_1e521819_100714cuda3std6ranges3__45__cpo4swapE,(.L_8 - _ZN40_INTERNAL_cce52b59_4_k_cu_1e521819_100714cuda3std6ranges3__45__cpo4swapE)
_ZN40_INTERNAL_cce52b59_4_k_cu_1e521819_100714cuda3std6ranges3__45__cpo4swapE:
	.zero		1
.L_8:


//--------------------- .nv.constant0._ZN7cutlass13device_kernelINS_4gemm6kernel13GemmUniversalIN4cute5tupleIJiiiiEEENS1_10collective13CollectiveMmaINS1_34MainloopSm90TmaGmmaWarpSpecializedILi4ENS5_IJNS4_1CILi2EEENSA_ILi1EEESC_EEENS1_35KernelTmaWarpSpecializedCooperativeEEENS5_IJNSA_ILi256EEENSA_ILi112EEENSA_ILi64EEEEEENS_6half_tENS5_IJlSC_lEEESK_SL_NS4_8TiledMMAINS4_8MMA_AtomIJNS4_4SM904GMMA25MMA_64x16x16_F32F16F16_SSILNSP_5MajorE0ELSR_0ELNSP_7ScaleInE1ELSS_1EEEEEENS4_6LayoutISD_NS5_IJSC_NSA_ILi0EEESW_EEEEENS5_IJNS4_10UnderscoreESZ_SZ_EEEEENS4_13SM90_TMA_LOADENS4_14ComposedLayoutINS4_7SwizzleILi3ELi4ELi3EEENS4_18smem_ptr_flag_bitsILi16EEENSV_INS5_IJNSA_ILi8EEESI_EEENS5_IJSI_SC_EEEEEEEvNS4_8identityENS4_23SM90_TMA_LOAD_MULTICASTES1C_vS1D_EENS_8epilogue10collective6detail29Sm90TmaWarpSpecializedAdapterINS1H_15DefaultEpilogueISK_SL_SL_NS1G_6thread17LinearCombinationISK_Li1EffLNS1L_9ScaleType4KindE0ELNS_15FloatRoundStyleE2ESK_EENS1_15EpilogueDefaultEEEEEvvEEEEvNT_6ParamsE --------------------------
	.section	.nv.constant0._ZN7cutlass13device_kernelINS_4gemm6kernel13GemmUniversalIN4cute5tupleIJiiiiEEENS1_10collective13CollectiveMmaINS1_34MainloopSm90TmaGmmaWarpSpecializedILi4ENS5_IJNS4_1CILi2EEENSA_ILi1EEESC_EEENS1_35KernelTmaWarpSpecializedCooperativeEEENS5_IJNSA_ILi256EEENSA_ILi112EEENSA_ILi64EEEEEENS_6half_tENS5_IJlSC_lEEESK_SL_NS4_8TiledMMAINS4_8MMA_AtomIJNS4_4SM904GMMA25MMA_64x16x16_F32F16F16_SSILNSP_5MajorE0ELSR_0ELNSP_7ScaleInE1ELSS_1EEEEEENS4_6LayoutISD_NS5_IJSC_NSA_ILi0EEESW_EEEEENS5_IJNS4_10UnderscoreESZ_SZ_EEEEENS4_13SM90_TMA_LOADENS4_14ComposedLayoutINS4_7SwizzleILi3ELi4ELi3EEENS4_18smem_ptr_flag_bitsILi16EEENSV_INS5_IJNSA_ILi8EEESI_EEENS5_IJSI_SC_EEEEEEEvNS4_8identityENS4_23SM90_TMA_LOAD_MULTICASTES1C_vS1D_EENS_8epilogue10collective6detail29Sm90TmaWarpSpecializedAdapterINS1H_15DefaultEpilogueISK_SL_SL_NS1G_6thread17LinearCombinationISK_Li1EffLNS1L_9ScaleType4KindE0ELNS_15FloatRoundStyleE2ESK_EENS1_15EpilogueDefaultEEEEEvvEEEEvNT_6ParamsE,"a",@progbits
	.sectionflags	@""
	.align	4
.nv.constant0._ZN7cutlass13device_kernelINS_4gemm6kernel13GemmUniversalIN4cute5tupleIJiiiiEEENS1_10collective13CollectiveMmaINS1_34MainloopSm90TmaGmmaWarpSpecializedILi4ENS5_IJNS4_1CILi2EEENSA_ILi1EEESC_EEENS1_35KernelTmaWarpSpecializedCooperativeEEENS5_IJNSA_ILi256EEENSA_ILi112EEENSA_ILi64EEEEEENS_6half_tENS5_IJlSC_lEEESK_SL_NS4_8TiledMMAINS4_8MMA_AtomIJNS4_4SM904GMMA25MMA_64x16x16_F32F16F16_SSILNSP_5MajorE0ELSR_0ELNSP_7ScaleInE1ELSS_1EEEEEENS4_6LayoutISD_NS5_IJSC_NSA_ILi0EEESW_EEEEENS5_IJNS4_10UnderscoreESZ_SZ_EEEEENS4_13SM90_TMA_LOADENS4_14ComposedLayoutINS4_7SwizzleILi3ELi4ELi3EEENS4_18smem_ptr_flag_bitsILi16EEENSV_INS5_IJNSA_ILi8EEESI_EEENS5_IJSI_SC_EEEEEEEvNS4_8identityENS4_23SM90_TMA_LOAD_MULTICASTES1C_vS1D_EENS_8epilogue10collective6detail29Sm90TmaWarpSpecializedAdapterINS1H_15DefaultEpilogueISK_SL_SL_NS1G_6thread17LinearCombinationISK_Li1EffLNS1L_9ScaleType4KindE0ELNS_15FloatRoundStyleE2ESK_EENS1_15EpilogueDefaultEEEEEvvEEEEvNT_6ParamsE:
	.zero		1664


//--------------------- SYMBOLS --------------------------

	.type		.nv.reservedSmem.offset0,@object
	.size		.nv.reservedSmem.offset0,0x4
	.type		__assertfail,@function
